//
// Generated by NVIDIA NVVM Compiler
//
// Compiler Build ID: CL-36424714
// Cuda compilation tools, release 13.0, V13.0.88
// Based on NVVM 20.0.0
//

.version 9.0
.target sm_100
.address_size 64

	// .globl	_Z9calculateiiidddiPc
.global .align 8 .f64 zx;
.global .align 8 .f64 zy;
.global .align 8 .f64 cx;
.global .align 8 .f64 cy;
.global .align 8 .f64 temp;
.global .align 4 .u32 offset;

.visible .entry _Z9calculateiiidddiPc(
	.param .u32 _Z9calculateiiidddiPc_param_0,
	.param .u32 _Z9calculateiiidddiPc_param_1,
	.param .u32 _Z9calculateiiidddiPc_param_2,
	.param .f64 _Z9calculateiiidddiPc_param_3,
	.param .f64 _Z9calculateiiidddiPc_param_4,
	.param .f64 _Z9calculateiiidddiPc_param_5,
	.param .u32 _Z9calculateiiidddiPc_param_6,
	.param .u64 .ptr .align 1 _Z9calculateiiidddiPc_param_7
)
{
	.reg .pred 	%p<11>;
	.reg .b16 	%rs<17>;
	.reg .b32 	%r<174>;
	.reg .b64 	%rd<127>;
	.reg .b64 	%fd<37>;

	ld.param.u32 	%r12, [_Z9calculateiiidddiPc_param_0];
	ld.param.u32 	%r13, [_Z9calculateiiidddiPc_param_1];
	ld.param.u32 	%r14, [_Z9calculateiiidddiPc_param_2];
	ld.param.f64 	%fd8, [_Z9calculateiiidddiPc_param_3];
	ld.param.f64 	%fd9, [_Z9calculateiiidddiPc_param_4];
	ld.param.f64 	%fd10, [_Z9calculateiiidddiPc_param_5];
	ld.param.u32 	%r15, [_Z9calculateiiidddiPc_param_6];
	ld.param.u64 	%rd2, [_Z9calculateiiidddiPc_param_7];
	cvta.to.global.u64 	%rd1, %rd2;
	mov.b32 	%r16, 0;
	st.global.u32 	[offset], %r16;
	setp.lt.s32 	%p1, %r12, 1;
	@%p1 bra 	$L__BB0_11;
	cvt.rn.f64.u32 	%fd11, %r12;
	mul.f64 	%fd1, %fd11, 0d3FE0000000000000;
	cvt.rn.f64.s32 	%fd12, %r14;
	cvt.rn.f64.s32 	%fd13, %r13;
	mul.f64 	%fd14, %fd13, 0d3FE0000000000000;
	sub.f64 	%fd15, %fd12, %fd14;
	add.f64 	%fd16, %fd15, %fd9;
	div.rn.f64 	%fd2, %fd16, %fd10;
	setp.lt.s32 	%p2, %r15, 1;
	@%p2 bra 	$L__BB0_6;
	cvt.u16.u32 	%rs1, %r14;
	shr.u32 	%r131, %r14, 8;
	cvt.u16.u32 	%rs2, %r131;
	{ .reg .b16 tmp; mov.b32 {tmp, %rs3}, %r14; }
	shr.u32 	%r132, %r14, 24;
	cvt.u16.u32 	%rs4, %r132;
	mov.b32 	%r172, 0;
$L__BB0_3:
	cvt.rn.f64.u32 	%fd26, %r172;
	sub.f64 	%fd27, %fd26, %fd1;
	add.f64 	%fd28, %fd8, %fd27;
	div.rn.f64 	%fd3, %fd28, %fd10;
	st.global.f64 	[cx], %fd3;
	st.global.f64 	[cy], %fd2;
	mov.f64 	%fd35, 0d0000000000000000;
	mov.f64 	%fd36, %fd35;
	mov.u32 	%r173, %r15;
$L__BB0_4:
	mul.f64 	%fd29, %fd36, %fd36;
	mul.f64 	%fd30, %fd35, %fd35;
	sub.f64 	%fd31, %fd29, %fd30;
	add.f64 	%fd6, %fd3, %fd31;
	add.f64 	%fd32, %fd36, %fd36;
	fma.rn.f64 	%fd35, %fd32, %fd35, %fd2;
	add.s32 	%r10, %r173, -1;
	mul.f64 	%fd33, %fd35, %fd35;
	fma.rn.f64 	%fd34, %fd6, %fd6, %fd33;
	setp.lt.f64 	%p7, %fd34, 0d4010000000000000;
	setp.gt.s32 	%p8, %r173, 1;
	and.pred  	%p9, %p7, %p8;
	mov.f64 	%fd36, %fd6;
	mov.u32 	%r173, %r10;
	@%p9 bra 	$L__BB0_4;
	st.global.f64 	[zx], %fd6;
	st.global.f64 	[zy], %fd35;
	st.global.f64 	[temp], %fd6;
	shr.u32 	%r133, %r172, 8;
	shr.u32 	%r134, %r172, 16;
	shr.u32 	%r135, %r172, 24;
	shr.u32 	%r136, %r10, 8;
	shr.u32 	%r137, %r10, 16;
	shr.u32 	%r138, %r10, 24;
	ld.global.u32 	%r139, [offset];
	add.s32 	%r140, %r139, 1;
	st.global.u32 	[offset], %r140;
	cvt.s64.s32 	%rd95, %r139;
	add.s64 	%rd96, %rd1, %rd95;
	st.global.u8 	[%rd96], %r135;
	ld.global.u32 	%r141, [offset];
	add.s32 	%r142, %r141, 1;
	st.global.u32 	[offset], %r142;
	cvt.s64.s32 	%rd97, %r141;
	add.s64 	%rd98, %rd1, %rd97;
	st.global.u8 	[%rd98], %r134;
	ld.global.u32 	%r143, [offset];
	add.s32 	%r144, %r143, 1;
	st.global.u32 	[offset], %r144;
	cvt.s64.s32 	%rd99, %r143;
	add.s64 	%rd100, %rd1, %rd99;
	st.global.u8 	[%rd100], %r133;
	ld.global.u32 	%r145, [offset];
	add.s32 	%r146, %r145, 1;
	st.global.u32 	[offset], %r146;
	cvt.s64.s32 	%rd101, %r145;
	add.s64 	%rd102, %rd1, %rd101;
	st.global.u8 	[%rd102], %r172;
	ld.global.u32 	%r147, [offset];
	add.s32 	%r148, %r147, 1;
	st.global.u32 	[offset], %r148;
	cvt.s64.s32 	%rd103, %r147;
	add.s64 	%rd104, %rd1, %rd103;
	mov.b16 	%rs15, 10;
	st.global.u8 	[%rd104], %rs15;
	ld.global.u32 	%r149, [offset];
	add.s32 	%r150, %r149, 1;
	st.global.u32 	[offset], %r150;
	cvt.s64.s32 	%rd105, %r149;
	add.s64 	%rd106, %rd1, %rd105;
	st.global.u8 	[%rd106], %rs4;
	ld.global.u32 	%r151, [offset];
	add.s32 	%r152, %r151, 1;
	st.global.u32 	[offset], %r152;
	cvt.s64.s32 	%rd107, %r151;
	add.s64 	%rd108, %rd1, %rd107;
	st.global.u8 	[%rd108], %rs3;
	ld.global.u32 	%r153, [offset];
	add.s32 	%r154, %r153, 1;
	st.global.u32 	[offset], %r154;
	cvt.s64.s32 	%rd109, %r153;
	add.s64 	%rd110, %rd1, %rd109;
	st.global.u8 	[%rd110], %rs2;
	ld.global.u32 	%r155, [offset];
	add.s32 	%r156, %r155, 1;
	st.global.u32 	[offset], %r156;
	cvt.s64.s32 	%rd111, %r155;
	add.s64 	%rd112, %rd1, %rd111;
	st.global.u8 	[%rd112], %rs1;
	ld.global.u32 	%r157, [offset];
	add.s32 	%r158, %r157, 1;
	st.global.u32 	[offset], %r158;
	cvt.s64.s32 	%rd113, %r157;
	add.s64 	%rd114, %rd1, %rd113;
	st.global.u8 	[%rd114], %rs15;
	ld.global.u32 	%r159, [offset];
	add.s32 	%r160, %r159, 1;
	st.global.u32 	[offset], %r160;
	cvt.s64.s32 	%rd115, %r159;
	add.s64 	%rd116, %rd1, %rd115;
	st.global.u8 	[%rd116], %r10;
	ld.global.u32 	%r161, [offset];
	add.s32 	%r162, %r161, 1;
	st.global.u32 	[offset], %r162;
	cvt.s64.s32 	%rd117, %r161;
	add.s64 	%rd118, %rd1, %rd117;
	st.global.u8 	[%rd118], %r136;
	ld.global.u32 	%r163, [offset];
	add.s32 	%r164, %r163, 1;
	st.global.u32 	[offset], %r164;
	cvt.s64.s32 	%rd119, %r163;
	add.s64 	%rd120, %rd1, %rd119;
	st.global.u8 	[%rd120], %r137;
	ld.global.u32 	%r165, [offset];
	add.s32 	%r166, %r165, 1;
	st.global.u32 	[offset], %r166;
	cvt.s64.s32 	%rd121, %r165;
	add.s64 	%rd122, %rd1, %rd121;
	st.global.u8 	[%rd122], %r138;
	ld.global.u32 	%r167, [offset];
	add.s32 	%r168, %r167, 1;
	st.global.u32 	[offset], %r168;
	cvt.s64.s32 	%rd123, %r167;
	add.s64 	%rd124, %rd1, %rd123;
	st.global.u8 	[%rd124], %rs15;
	add.s32 	%r172, %r172, 1;
	setp.ne.s32 	%p10, %r172, %r12;
	@%p10 bra 	$L__BB0_3;
	bra.uni 	$L__BB0_11;
$L__BB0_6:
	setp.eq.s32 	%p3, %r12, 1;
	mov.b32 	%r171, 0;
	@%p3 bra 	$L__BB0_9;
	and.b32  	%r171, %r12, 2147483646;
	cvt.u16.u32 	%rs5, %r14;
	shr.u32 	%r19, %r14, 8;
	cvt.u16.u32 	%rs6, %r19;
	{ .reg .b16 tmp; mov.b32 {tmp, %rs7}, %r14; }
	shr.u32 	%r20, %r14, 24;
	cvt.u16.u32 	%rs8, %r20;
	cvt.u16.u32 	%rs9, %r15;
	shr.u32 	%r21, %r15, 8;
	cvt.u16.u32 	%rs10, %r21;
	{ .reg .b16 tmp; mov.b32 {tmp, %rs11}, %r15; }
	shr.u32 	%r22, %r15, 24;
	cvt.u16.u32 	%rs12, %r22;
	neg.s32 	%r170, %r171;
	mov.b32 	%r169, 1;
$L__BB0_8:
	add.s32 	%r23, %r169, -1;
	shr.u32 	%r24, %r23, 8;
	shr.u32 	%r25, %r23, 16;
	shr.u32 	%r26, %r23, 24;
	ld.global.u32 	%r27, [offset];
	add.s32 	%r28, %r27, 1;
	st.global.u32 	[offset], %r28;
	cvt.s64.s32 	%rd3, %r27;
	add.s64 	%rd4, %rd1, %rd3;
	st.global.u8 	[%rd4], %r26;
	ld.global.u32 	%r29, [offset];
	add.s32 	%r30, %r29, 1;
	st.global.u32 	[offset], %r30;
	cvt.s64.s32 	%rd5, %r29;
	add.s64 	%rd6, %rd1, %rd5;
	st.global.u8 	[%rd6], %r25;
	ld.global.u32 	%r31, [offset];
	add.s32 	%r32, %r31, 1;
	st.global.u32 	[offset], %r32;
	cvt.s64.s32 	%rd7, %r31;
	add.s64 	%rd8, %rd1, %rd7;
	st.global.u8 	[%rd8], %r24;
	ld.global.u32 	%r33, [offset];
	add.s32 	%r34, %r33, 1;
	st.global.u32 	[offset], %r34;
	cvt.s64.s32 	%rd9, %r33;
	add.s64 	%rd10, %rd1, %rd9;
	st.global.u8 	[%rd10], %r23;
	ld.global.u32 	%r35, [offset];
	add.s32 	%r36, %r35, 1;
	st.global.u32 	[offset], %r36;
	cvt.s64.s32 	%rd11, %r35;
	add.s64 	%rd12, %rd1, %rd11;
	mov.b16 	%rs13, 10;
	st.global.u8 	[%rd12], %rs13;
	ld.global.u32 	%r37, [offset];
	add.s32 	%r38, %r37, 1;
	st.global.u32 	[offset], %r38;
	cvt.s64.s32 	%rd13, %r37;
	add.s64 	%rd14, %rd1, %rd13;
	st.global.u8 	[%rd14], %rs8;
	ld.global.u32 	%r39, [offset];
	add.s32 	%r40, %r39, 1;
	st.global.u32 	[offset], %r40;
	cvt.s64.s32 	%rd15, %r39;
	add.s64 	%rd16, %rd1, %rd15;
	st.global.u8 	[%rd16], %rs7;
	ld.global.u32 	%r41, [offset];
	add.s32 	%r42, %r41, 1;
	st.global.u32 	[offset], %r42;
	cvt.s64.s32 	%rd17, %r41;
	add.s64 	%rd18, %rd1, %rd17;
	st.global.u8 	[%rd18], %rs6;
	ld.global.u32 	%r43, [offset];
	add.s32 	%r44, %r43, 1;
	st.global.u32 	[offset], %r44;
	cvt.s64.s32 	%rd19, %r43;
	add.s64 	%rd20, %rd1, %rd19;
	st.global.u8 	[%rd20], %rs5;
	ld.global.u32 	%r45, [offset];
	add.s32 	%r46, %r45, 1;
	st.global.u32 	[offset], %r46;
	cvt.s64.s32 	%rd21, %r45;
	add.s64 	%rd22, %rd1, %rd21;
	st.global.u8 	[%rd22], %rs13;
	ld.global.u32 	%r47, [offset];
	add.s32 	%r48, %r47, 1;
	st.global.u32 	[offset], %r48;
	cvt.s64.s32 	%rd23, %r47;
	add.s64 	%rd24, %rd1, %rd23;
	st.global.u8 	[%rd24], %rs9;
	ld.global.u32 	%r49, [offset];
	add.s32 	%r50, %r49, 1;
	st.global.u32 	[offset], %r50;
	cvt.s64.s32 	%rd25, %r49;
	add.s64 	%rd26, %rd1, %rd25;
	st.global.u8 	[%rd26], %rs10;
	ld.global.u32 	%r51, [offset];
	add.s32 	%r52, %r51, 1;
	st.global.u32 	[offset], %r52;
	cvt.s64.s32 	%rd27, %r51;
	add.s64 	%rd28, %rd1, %rd27;
	st.global.u8 	[%rd28], %rs11;
	ld.global.u32 	%r53, [offset];
	add.s32 	%r54, %r53, 1;
	st.global.u32 	[offset], %r54;
	cvt.s64.s32 	%rd29, %r53;
	add.s64 	%rd30, %rd1, %rd29;
	st.global.u8 	[%rd30], %rs12;
	ld.global.u32 	%r55, [offset];
	add.s32 	%r56, %r55, 1;
	st.global.u32 	[offset], %r56;
	cvt.s64.s32 	%rd31, %r55;
	add.s64 	%rd32, %rd1, %rd31;
	st.global.u8 	[%rd32], %rs13;
	mov.b64 	%rd33, 0;
	st.global.u64 	[zx], %rd33;
	st.global.u64 	[zy], %rd33;
	cvt.rn.f64.u32 	%fd17, %r169;
	sub.f64 	%fd18, %fd17, %fd1;
	add.f64 	%fd19, %fd8, %fd18;
	div.rn.f64 	%fd20, %fd19, %fd10;
	st.global.f64 	[cx], %fd20;
	st.global.f64 	[cy], %fd2;
	shr.u32 	%r57, %r169, 8;
	shr.u32 	%r58, %r169, 16;
	shr.u32 	%r59, %r169, 24;
	ld.global.u32 	%r60, [offset];
	add.s32 	%r61, %r60, 1;
	st.global.u32 	[offset], %r61;
	cvt.s64.s32 	%rd34, %r60;
	add.s64 	%rd35, %rd1, %rd34;
	st.global.u8 	[%rd35], %r59;
	ld.global.u32 	%r62, [offset];
	add.s32 	%r63, %r62, 1;
	st.global.u32 	[offset], %r63;
	cvt.s64.s32 	%rd36, %r62;
	add.s64 	%rd37, %rd1, %rd36;
	st.global.u8 	[%rd37], %r58;
	ld.global.u32 	%r64, [offset];
	add.s32 	%r65, %r64, 1;
	st.global.u32 	[offset], %r65;
	cvt.s64.s32 	%rd38, %r64;
	add.s64 	%rd39, %rd1, %rd38;
	st.global.u8 	[%rd39], %r57;
	ld.global.u32 	%r66, [offset];
	add.s32 	%r67, %r66, 1;
	st.global.u32 	[offset], %r67;
	cvt.s64.s32 	%rd40, %r66;
	add.s64 	%rd41, %rd1, %rd40;
	st.global.u8 	[%rd41], %r169;
	ld.global.u32 	%r68, [offset];
	add.s32 	%r69, %r68, 1;
	st.global.u32 	[offset], %r69;
	cvt.s64.s32 	%rd42, %r68;
	add.s64 	%rd43, %rd1, %rd42;
	st.global.u8 	[%rd43], %rs13;
	ld.global.u32 	%r70, [offset];
	add.s32 	%r71, %r70, 1;
	st.global.u32 	[offset], %r71;
	cvt.s64.s32 	%rd44, %r70;
	add.s64 	%rd45, %rd1, %rd44;
	st.global.u8 	[%rd45], %rs8;
	ld.global.u32 	%r72, [offset];
	add.s32 	%r73, %r72, 1;
	st.global.u32 	[offset], %r73;
	cvt.s64.s32 	%rd46, %r72;
	add.s64 	%rd47, %rd1, %rd46;
	st.global.u8 	[%rd47], %rs7;
	ld.global.u32 	%r74, [offset];
	add.s32 	%r75, %r74, 1;
	st.global.u32 	[offset], %r75;
	cvt.s64.s32 	%rd48, %r74;
	add.s64 	%rd49, %rd1, %rd48;
	st.global.u8 	[%rd49], %rs6;
	ld.global.u32 	%r76, [offset];
	add.s32 	%r77, %r76, 1;
	st.global.u32 	[offset], %r77;
	cvt.s64.s32 	%rd50, %r76;
	add.s64 	%rd51, %rd1, %rd50;
	st.global.u8 	[%rd51], %rs5;
	ld.global.u32 	%r78, [offset];
	add.s32 	%r79, %r78, 1;
	st.global.u32 	[offset], %r79;
	cvt.s64.s32 	%rd52, %r78;
	add.s64 	%rd53, %rd1, %rd52;
	st.global.u8 	[%rd53], %rs13;
	ld.global.u32 	%r80, [offset];
	add.s32 	%r81, %r80, 1;
	st.global.u32 	[offset], %r81;
	cvt.s64.s32 	%rd54, %r80;
	add.s64 	%rd55, %rd1, %rd54;
	st.global.u8 	[%rd55], %rs9;
	ld.global.u32 	%r82, [offset];
	add.s32 	%r83, %r82, 1;
	st.global.u32 	[offset], %r83;
	cvt.s64.s32 	%rd56, %r82;
	add.s64 	%rd57, %rd1, %rd56;
	st.global.u8 	[%rd57], %rs10;
	ld.global.u32 	%r84, [offset];
	add.s32 	%r85, %r84, 1;
	st.global.u32 	[offset], %r85;
	cvt.s64.s32 	%rd58, %r84;
	add.s64 	%rd59, %rd1, %rd58;
	st.global.u8 	[%rd59], %rs11;
	ld.global.u32 	%r86, [offset];
	add.s32 	%r87, %r86, 1;
	st.global.u32 	[offset], %r87;
	cvt.s64.s32 	%rd60, %r86;
	add.s64 	%rd61, %rd1, %rd60;
	st.global.u8 	[%rd61], %rs12;
	ld.global.u32 	%r88, [offset];
	add.s32 	%r89, %r88, 1;
	st.global.u32 	[offset], %r89;
	cvt.s64.s32 	%rd62, %r88;
	add.s64 	%rd63, %rd1, %rd62;
	st.global.u8 	[%rd63], %rs13;
	add.s32 	%r170, %r170, 2;
	add.s32 	%r169, %r169, 2;
	setp.ne.s32 	%p4, %r170, 0;
	@%p4 bra 	$L__BB0_8;
$L__BB0_9:
	and.b32  	%r90, %r12, 1;
	setp.eq.b32 	%p5, %r90, 1;
	not.pred 	%p6, %p5;
	@%p6 bra 	$L__BB0_11;
	mov.b64 	%rd64, 0;
	st.global.u64 	[zx], %rd64;
	st.global.u64 	[zy], %rd64;
	cvt.rn.f64.u32 	%fd21, %r171;
	sub.f64 	%fd22, %fd21, %fd1;
	add.f64 	%fd23, %fd8, %fd22;
	div.rn.f64 	%fd24, %fd23, %fd10;
	st.global.f64 	[cx], %fd24;
	st.global.f64 	[cy], %fd2;
	shr.u32 	%r91, %r171, 8;
	shr.u32 	%r92, %r171, 16;
	shr.u32 	%r93, %r171, 24;
	shr.u32 	%r94, %r14, 8;
	shr.u32 	%r95, %r14, 16;
	shr.u32 	%r96, %r14, 24;
	shr.u32 	%r97, %r15, 8;
	shr.u32 	%r98, %r15, 16;
	shr.u32 	%r99, %r15, 24;
	ld.global.u32 	%r100, [offset];
	add.s32 	%r101, %r100, 1;
	st.global.u32 	[offset], %r101;
	cvt.s64.s32 	%rd65, %r100;
	add.s64 	%rd66, %rd1, %rd65;
	st.global.u8 	[%rd66], %r93;
	ld.global.u32 	%r102, [offset];
	add.s32 	%r103, %r102, 1;
	st.global.u32 	[offset], %r103;
	cvt.s64.s32 	%rd67, %r102;
	add.s64 	%rd68, %rd1, %rd67;
	st.global.u8 	[%rd68], %r92;
	ld.global.u32 	%r104, [offset];
	add.s32 	%r105, %r104, 1;
	st.global.u32 	[offset], %r105;
	cvt.s64.s32 	%rd69, %r104;
	add.s64 	%rd70, %rd1, %rd69;
	st.global.u8 	[%rd70], %r91;
	ld.global.u32 	%r106, [offset];
	add.s32 	%r107, %r106, 1;
	st.global.u32 	[offset], %r107;
	cvt.s64.s32 	%rd71, %r106;
	add.s64 	%rd72, %rd1, %rd71;
	st.global.u8 	[%rd72], %r171;
	ld.global.u32 	%r108, [offset];
	add.s32 	%r109, %r108, 1;
	st.global.u32 	[offset], %r109;
	cvt.s64.s32 	%rd73, %r108;
	add.s64 	%rd74, %rd1, %rd73;
	mov.b16 	%rs14, 10;
	st.global.u8 	[%rd74], %rs14;
	ld.global.u32 	%r110, [offset];
	add.s32 	%r111, %r110, 1;
	st.global.u32 	[offset], %r111;
	cvt.s64.s32 	%rd75, %r110;
	add.s64 	%rd76, %rd1, %rd75;
	st.global.u8 	[%rd76], %r96;
	ld.global.u32 	%r112, [offset];
	add.s32 	%r113, %r112, 1;
	st.global.u32 	[offset], %r113;
	cvt.s64.s32 	%rd77, %r112;
	add.s64 	%rd78, %rd1, %rd77;
	st.global.u8 	[%rd78], %r95;
	ld.global.u32 	%r114, [offset];
	add.s32 	%r115, %r114, 1;
	st.global.u32 	[offset], %r115;
	cvt.s64.s32 	%rd79, %r114;
	add.s64 	%rd80, %rd1, %rd79;
	st.global.u8 	[%rd80], %r94;
	ld.global.u32 	%r116, [offset];
	add.s32 	%r117, %r116, 1;
	st.global.u32 	[offset], %r117;
	cvt.s64.s32 	%rd81, %r116;
	add.s64 	%rd82, %rd1, %rd81;
	st.global.u8 	[%rd82], %r14;
	ld.global.u32 	%r118, [offset];
	add.s32 	%r119, %r118, 1;
	st.global.u32 	[offset], %r119;
	cvt.s64.s32 	%rd83, %r118;
	add.s64 	%rd84, %rd1, %rd83;
	st.global.u8 	[%rd84], %rs14;
	ld.global.u32 	%r120, [offset];
	add.s32 	%r121, %r120, 1;
	st.global.u32 	[offset], %r121;
	cvt.s64.s32 	%rd85, %r120;
	add.s64 	%rd86, %rd1, %rd85;
	st.global.u8 	[%rd86], %r15;
	ld.global.u32 	%r122, [offset];
	add.s32 	%r123, %r122, 1;
	st.global.u32 	[offset], %r123;
	cvt.s64.s32 	%rd87, %r122;
	add.s64 	%rd88, %rd1, %rd87;
	st.global.u8 	[%rd88], %r97;
	ld.global.u32 	%r124, [offset];
	add.s32 	%r125, %r124, 1;
	st.global.u32 	[offset], %r125;
	cvt.s64.s32 	%rd89, %r124;
	add.s64 	%rd90, %rd1, %rd89;
	st.global.u8 	[%rd90], %r98;
	ld.global.u32 	%r126, [offset];
	add.s32 	%r127, %r126, 1;
	st.global.u32 	[offset], %r127;
	cvt.s64.s32 	%rd91, %r126;
	add.s64 	%rd92, %rd1, %rd91;
	st.global.u8 	[%rd92], %r99;
	ld.global.u32 	%r128, [offset];
	add.s32 	%r129, %r128, 1;
	st.global.u32 	[offset], %r129;
	cvt.s64.s32 	%rd93, %r128;
	add.s64 	%rd94, %rd1, %rd93;
	st.global.u8 	[%rd94], %rs14;
$L__BB0_11:
	ld.global.s32 	%rd125, [offset];
	add.s64 	%rd126, %rd1, %rd125;
	mov.b16 	%rs16, 0;
	st.global.u8 	[%rd126], %rs16;
	ret;

}


// ===== COMPILED SASS (sm_100) =====

	.target	sm_100

	.elftype	@"ET_EXEC"


//--------------------- .note.nv.tkinfo           --------------------------
	.section	.note.nv.tkinfo,"",@"SHT_NOTE"
	.sectionflags	@"SHF_NOTE_NV_TKINFO"
	.tkinfo
        /*0018*/ 	.word	0x00000002
        /*0030*/ 	.string	""
        /*0030*/ 	.string	"ptxas"
        /*0030*/ 	.string	"Cuda compilation tools, release 13.0, V13.0.88"
        /*0030*/ 	.string	"Build cuda_13.0.r13.0/compiler.36424714_0"
        /*0030*/ 	.string	"-arch sm_100 -m 64 "



//--------------------- .note.nv.cuinfo           --------------------------
	.section	.note.nv.cuinfo,"",@"SHT_NOTE"
	.sectionflags	@"SHF_NOTE_NV_CUINFO"
        /*0018*/ 	.short	0x0002
        /*001a*/ 	.short	0x0064
        /*001c*/ 	.short	0x0082
	.zero		2


//--------------------- .nv.info                  --------------------------
	.section	.nv.info,"",@"SHT_CUDA_INFO"
	.align	4


	//----- nvinfo : EIATTR_REGCOUNT
	.align		4
        /*0000*/ 	.byte	0x04, 0x2f
        /*0002*/ 	.short	(.L_7 - .L_6)
	.align		4
.L_6:
        /*0004*/ 	.word	index@(_Z9calculateiiidddiPc)
        /*0008*/ 	.word	0x00000020


	//----- nvinfo : EIATTR_FRAME_SIZE
	.align		4
.L_7:
        /*000c*/ 	.byte	0x04, 0x11
        /*000e*/ 	.short	(.L_9 - .L_8)
	.align		4
.L_8:
        /*0010*/ 	.word	index@($__internal_0_$__cuda_sm20_div_rn_f64_full)
        /*0014*/ 	.word	0x00000000


	//----- nvinfo : EIATTR_FRAME_SIZE
	.align		4
.L_9:
        /*0018*/ 	.byte	0x04, 0x11
        /*001a*/ 	.short	(.L_11 - .L_10)
	.align		4
.L_10:
        /*001c*/ 	.word	index@(_Z9calculateiiidddiPc)
        /*0020*/ 	.word	0x00000000


	//----- nvinfo : EIATTR_MIN_STACK_SIZE
	.align		4
.L_11:
        /*0024*/ 	.byte	0x04, 0x12
        /*0026*/ 	.short	(.L_13 - .L_12)
	.align		4
.L_12:
        /*0028*/ 	.word	index@(_Z9calculateiiidddiPc)
        /*002c*/ 	.word	0x00000000
.L_13:


//--------------------- .nv.compat                --------------------------
	.section	.nv.compat,"",@"SHT_CUDA_COMPAT_INFO"
	.align	4
        /*0000*/ 	.byte	0x02, 0x09, 0x00, 0x00, 0x02, 0x02, 0x01, 0x00, 0x02, 0x05, 0x05, 0x00, 0x03, 0x07, 0x01, 0x01
        /*0010*/ 	.byte	0x02, 0x03, 0x00, 0x00, 0x02, 0x06, 0x01, 0x00, 0x04, 0x0b, 0x08, 0x00, 0x01, 0x00, 0x00, 0x00
        /*0020*/ 	.byte	0x00, 0x00, 0x00, 0x00


//--------------------- .nv.info._Z9calculateiiidddiPc --------------------------
	.section	.nv.info._Z9calculateiiidddiPc,"",@"SHT_CUDA_INFO"
	.sectionflags	@""
	.align	4


	//----- nvinfo : EIATTR_CUDA_API_VERSION
	.align		4
        /*0000*/ 	.byte	0x04, 0x37
        /*0002*/ 	.short	(.L_15 - .L_14)
.L_14:
        /*0004*/ 	.word	0x00000082


	//----- nvinfo : EIATTR_KPARAM_INFO
	.align		4
.L_15:
        /*0008*/ 	.byte	0x04, 0x17
        /*000a*/ 	.short	(.L_17 - .L_16)
.L_16:
        /*000c*/ 	.word	0x00000000
        /*0010*/ 	.short	0x0007
        /*0012*/ 	.short	0x0030
        /*0014*/ 	.byte	0x00, 0xf5, 0x21, 0x00


	//----- nvinfo : EIATTR_KPARAM_INFO
	.align		4
.L_17:
        /*0018*/ 	.byte	0x04, 0x17
        /*001a*/ 	.short	(.L_19 - .L_18)
.L_18:
        /*001c*/ 	.word	0x00000000
        /*0020*/ 	.short	0x0006
        /*0022*/ 	.short	0x0028
        /*0024*/ 	.byte	0x00, 0xf0, 0x11, 0x00


	//----- nvinfo : EIATTR_KPARAM_INFO
	.align		4
.L_19:
        /*0028*/ 	.byte	0x04, 0x17
        /*002a*/ 	.short	(.L_21 - .L_20)
.L_20:
        /*002c*/ 	.word	0x00000000
        /*0030*/ 	.short	0x0005
        /*0032*/ 	.short	0x0020
        /*0034*/ 	.byte	0x00, 0xf0, 0x21, 0x00


	//----- nvinfo : EIATTR_KPARAM_INFO
	.align		4
.L_21:
        /*0038*/ 	.byte	0x04, 0x17
        /*003a*/ 	.short	(.L_23 - .L_22)
.L_22:
        /*003c*/ 	.word	0x00000000
        /*0040*/ 	.short	0x0004
        /*0042*/ 	.short	0x0018
        /*0044*/ 	.byte	0x00, 0xf0, 0x21, 0x00


	//----- nvinfo : EIATTR_KPARAM_INFO
	.align		4
.L_23:
        /*0048*/ 	.byte	0x04, 0x17
        /*004a*/ 	.short	(.L_25 - .L_24)
.L_24:
        /*004c*/ 	.word	0x00000000
        /*0050*/ 	.short	0x0003
        /*0052*/ 	.short	0x0010
        /*0054*/ 	.byte	0x00, 0xf0, 0x21, 0x00


	//----- nvinfo : EIATTR_KPARAM_INFO
	.align		4
.L_25:
        /*0058*/ 	.byte	0x04, 0x17
        /*005a*/ 	.short	(.L_27 - .L_26)
.L_26:
        /*005c*/ 	.word	0x00000000
        /*0060*/ 	.short	0x0002
        /*0062*/ 	.short	0x0008
        /*0064*/ 	.byte	0x00, 0xf0, 0x11, 0x00


	//----- nvinfo : EIATTR_KPARAM_INFO
	.align		4
.L_27:
        /*0068*/ 	.byte	0x04, 0x17
        /*006a*/ 	.short	(.L_29 - .L_28)
.L_28:
        /*006c*/ 	.word	0x00000000
        /*0070*/ 	.short	0x0001
        /*0072*/ 	.short	0x0004
        /*0074*/ 	.byte	0x00, 0xf0, 0x11, 0x00


	//----- nvinfo : EIATTR_KPARAM_INFO
	.align		4
.L_29:
        /*0078*/ 	.byte	0x04, 0x17
        /*007a*/ 	.short	(.L_31 - .L_30)
.L_30:
        /*007c*/ 	.word	0x00000000
        /*0080*/ 	.short	0x0000
        /*0082*/ 	.short	0x0000
        /*0084*/ 	.byte	0x00, 0xf0, 0x11, 0x00


	//----- nvinfo : EIATTR_SPARSE_MMA_MASK
	.align		4
.L_31:
        /*0088*/ 	.byte	0x03, 0x50
        /*008a*/ 	.short	0x0000


	//----- nvinfo : EIATTR_MAXREG_COUNT
	.align		4
        /*008c*/ 	.byte	0x03, 0x1b
        /*008e*/ 	.short	0x00ff


	//----- nvinfo : EIATTR_MERCURY_ISA_VERSION
	.align		4
        /*0090*/ 	.byte	0x03, 0x5f
        /*0092*/ 	.short	0x0101


	//----- nvinfo : EIATTR_VRC_CTA_INIT_COUNT
	.align		4
        /*0094*/ 	.byte	0x02, 0x4a
	.zero		1
	.zero		1


	//----- nvinfo : EIATTR_EXIT_INSTR_OFFSETS
	.align		4
        /*0098*/ 	.byte	0x04, 0x1c
        /*009a*/ 	.short	(.L_33 - .L_32)


	//   ....[0]....
.L_32:
        /*009c*/ 	.word	0x00002720


	//----- nvinfo : EIATTR_CRS_STACK_SIZE
	.align		4
.L_33:
        /*00a0*/ 	.byte	0x04, 0x1e
        /*00a2*/ 	.short	(.L_35 - .L_34)
.L_34:
        /*00a4*/ 	.word	0x00000000


	//----- nvinfo : EIATTR_CBANK_PARAM_SIZE
	.align		4
.L_35:
        /*00a8*/ 	.byte	0x03, 0x19
        /*00aa*/ 	.short	0x0038


	//----- nvinfo : EIATTR_PARAM_CBANK
	.align		4
        /*00ac*/ 	.byte	0x04, 0x0a
        /*00ae*/ 	.short	(.L_37 - .L_36)
	.align		4
.L_36:
        /*00b0*/ 	.word	index@(.nv.constant0._Z9calculateiiidddiPc)
        /*00b4*/ 	.short	0x0380
        /*00b6*/ 	.short	0x0038


	//----- nvinfo : EIATTR_SW_WAR
	.align		4
.L_37:
        /*00b8*/ 	.byte	0x04, 0x36
        /*00ba*/ 	.short	(.L_39 - .L_38)
.L_38:
        /*00bc*/ 	.word	0x00000008
.L_39:


//--------------------- .nv.callgraph             --------------------------
	.section	.nv.callgraph,"",@"SHT_CUDA_CALLGRAPH"
	.align	4
	.sectionentsize	8
	.align		4
        /*0000*/ 	.word	0x00000000
	.align		4
        /*0004*/ 	.word	0xffffffff
	.align		4
        /*0008*/ 	.word	0x00000000
	.align		4
        /*000c*/ 	.word	0xfffffffe
	.align		4
        /*0010*/ 	.word	0x00000000
	.align		4
        /*0014*/ 	.word	0xfffffffd
	.align		4
        /*0018*/ 	.word	0x00000000
	.align		4
        /*001c*/ 	.word	0xfffffffc


//--------------------- .nv.constant4             --------------------------
	.section	.nv.constant4,"a",@progbits
	.align	8
	.align		8
.nv.constant4:
        /*0000*/ 	.dword	zx
	.align		8
        /*0008*/ 	.dword	zy
	.align		8
        /*0010*/ 	.dword	cx
	.align		8
        /*0018*/ 	.dword	cy
	.align		8
        /*0020*/ 	.dword	temp
	.align		8
        /*0028*/ 	.dword	offset


//--------------------- .text._Z9calculateiiidddiPc --------------------------
	.section	.text._Z9calculateiiidddiPc,"ax",@progbits
	.align	128
        .global         _Z9calculateiiidddiPc
        .type           _Z9calculateiiidddiPc,@function
        .size           _Z9calculateiiidddiPc,(.L_x_16 - _Z9calculateiiidddiPc)
        .other          _Z9calculateiiidddiPc,@"STO_CUDA_ENTRY STV_DEFAULT"
_Z9calculateiiidddiPc:
.text._Z9calculateiiidddiPc:
[----:B------:R-:W-:Y:S08]  /*0000*/  LDC R1, c[0x0][0x37c] ;  /* 0x0000df00ff017b82 */ /* 0x000ff00000000800 */
[----:B------:R-:W0:Y:S01]  /*0010*/  LDC.64 R2, c[0x4][0x28] ;  /* 0x01000a00ff027b82 */ /* 0x000e220000000a00 */
[----:B------:R-:W0:Y:S01]  /*0020*/  LDCU.64 UR8, c[0x0][0x358] ;  /* 0x00006b00ff0877ac */ /* 0x000e220008000a00 */
[----:B------:R-:W1:Y:S02]  /*0030*/  LDCU UR4, c[0x0][0x380] ;  /* 0x00007000ff0477ac */ /* 0x000e640008000800 */
[----:B-1----:R-:W-:Y:S01]  /*0040*/  UISETP.GE.AND UP0, UPT, UR4, 0x1, UPT ;  /* 0x000000010400788c */ /* 0x002fe2000bf06270 */
[----:B0-----:R0:W-:Y:S08]  /*0050*/  STG.E desc[UR8][R2.64], RZ ;  /* 0x000000ff02007986 */ /* 0x0011f0000c101908 */
[----:B------:R-:W-:Y:S05]  /*0060*/  BRA.U !UP0, `(.L_x_0) ;  /* 0x0000002508947547 */ /* 0x000fea000b800000 */
[----:B------:R-:W1:Y:S01]  /*0070*/  LDCU UR6, c[0x0][0x3a4] ;  /* 0x00007480ff0677ac */ /* 0x000e620008000800 */
[----:B------:R-:W2:Y:S01]  /*0080*/  LDC.64 R10, c[0x0][0x3a0] ;  /* 0x0000e800ff0a7b82 */ /* 0x000ea20000000a00 */
[----:B------:R-:W-:Y:S01]  /*0090*/  IMAD.MOV.U32 R6, RZ, RZ, 0x1 ;  /* 0x00000001ff067424 */ /* 0x000fe200078e00ff */
[----:B------:R-:W0:Y:S01]  /*00a0*/  LDCU UR4, c[0x0][0x388] ;  /* 0x00007100ff0477ac */ /* 0x000e220008000800 */
[----:B------:R-:W3:Y:S01]  /*00b0*/  LDCU UR5, c[0x0][0x384] ;  /* 0x00007080ff0577ac */ /* 0x000ee20008000800 */
[----:B-1----:R-:W2:Y:S08]  /*00c0*/  MUFU.RCP64H R7, UR6 ;  /* 0x0000000600077d08 */ /* 0x002eb00008001800 */
[----:B0-----:R-:W-:Y:S08]  /*00d0*/  I2F.F64 R2, UR4 ;  /* 0x0000000400027d12 */ /* 0x001ff00008201c00 */
[----:B---3--:R-:W0:Y:S01]  /*00e0*/  I2F.F64 R4, UR5 ;  /* 0x0000000500047d12 */ /* 0x008e220008201c00 */
[----:B--2---:R-:W-:Y:S01]  /*00f0*/  DFMA R8, R6, -R10, 1 ;  /* 0x3ff000000608742b */ /* 0x004fe2000000080a */
[----:B------:R-:W1:Y:S07]  /*0100*/  LDCU.64 UR4, c[0x0][0x398] ;  /* 0x00007300ff0477ac */ /* 0x000e6e0008000a00 */
[----:B------:R-:W-:-:S02]  /*0110*/  DFMA R8, R8, R8, R8 ;  /* 0x000000080808722b */ /* 0x000fc40000000008 */
[----:B0-----:R-:W-:-:S06]  /*0120*/  DFMA R2, R4, -0.5, R2 ;  /* 0xbfe000000402782b */ /* 0x001fcc0000000002 */
[----:B------:R-:W-:Y:S02]  /*0130*/  DFMA R6, R6, R8, R6 ;  /* 0x000000080606722b */ /* 0x000fe40000000006 */
[----:B-1----:R-:W-:-:S06]  /*0140*/  DADD R8, R2, UR4 ;  /* 0x0000000402087e29 */ /* 0x002fcc0008000000 */
[----:B------:R-:W-:-:S08]  /*0150*/  DFMA R4, R6, -R10, 1 ;  /* 0x3ff000000604742b */ /* 0x000fd0000000080a */
[----:B------:R-:W-:Y:S01]  /*0160*/  DFMA R4, R6, R4, R6 ;  /* 0x000000040604722b */ /* 0x000fe20000000006 */
[----:B------:R-:W-:-:S07]  /*0170*/  FSETP.GEU.AND P1, PT, |R9|, 6.5827683646048100446e-37, PT ;  /* 0x036000000900780b */ /* 0x000fce0003f2e200 */
[----:B------:R-:W-:-:S08]  /*0180*/  DMUL R2, R8, R4 ;  /* 0x0000000408027228 */ /* 0x000fd00000000000 */
[----:B------:R-:W-:-:S08]  /*0190*/  DFMA R6, R2, -R10, R8 ;  /* 0x8000000a0206722b */ /* 0x000fd00000000008 */
[----:B------:R-:W-:Y:S01]  /*01a0*/  DFMA R2, R4, R6, R2 ;  /* 0x000000060402722b */ /* 0x000fe20000000002 */
[----:B------:R-:W0:Y:S08]  /*01b0*/  LDC R4, c[0x0][0x3a0] ;  /* 0x0000e800ff047b82 */ /* 0x000e300000000800 */
[----:B------:R-:W1:Y:S01]  /*01c0*/  LDC R5, c[0x0][0x3a4] ;  /* 0x0000e900ff057b82 */ /* 0x000e620000000800 */
[----:B------:R-:W-:-:S05]  /*01d0*/  FFMA R0, RZ, UR6, R3 ;  /* 0x00000006ff007c23 */ /* 0x000fca0008000003 */
[----:B------:R-:W-:-:S13]  /*01e0*/  FSETP.GT.AND P0, PT, |R0|, 1.469367938527859385e-39, PT ;  /* 0x001000000000780b */ /* 0x000fda0003f04200 */
[----:B------:R-:W-:Y:S05]  /*01f0*/  @P0 BRA P1, `(.L_x_1) ;  /* 0x0000000000100947 */ /* 0x000fea0000800000 */
[----:B------:R-:W-:-:S07]  /*0200*/  MOV R0, 0x220 ;  /* 0x0000022000007802 */ /* 0x000fce0000000f00 */
[----:B01----:R-:W-:Y:S05]  /*0210*/  CALL.REL.NOINC `($__internal_0_$__cuda_sm20_div_rn_f64_full) ;  /* 0x0000002400447944 */ /* 0x003fea0003c00000 */
[----:B------:R-:W-:Y:S02]  /*0220*/  IMAD.MOV.U32 R2, RZ, RZ, R20 ;  /* 0x000000ffff027224 */ /* 0x000fe400078e0014 */
[----:B------:R-:W-:-:S07]  /*0230*/  IMAD.MOV.U32 R3, RZ, RZ, R21 ;  /* 0x000000ffff037224 */ /* 0x000fce00078e0015 */
.L_x_1:
[----:B------:R-:W2:Y:S01]  /*0240*/  LDCU UR6, c[0x0][0x380] ;  /* 0x00007000ff0677ac */ /* 0x000ea20008000800 */
[----:B------:R-:W3:Y:S01]  /*0250*/  LDCU UR5, c[0x0][0x3a8] ;  /* 0x00007500ff0577ac */ /* 0x000ee20008000800 */
[----:B--2---:R-:W2:Y:S01]  /*0260*/  I2F.F64.U32 R16, UR6 ;  /* 0x0000000600107d12 */ /* 0x004ea20008201800 */
[----:B---3--:R-:W-:-:S09]  /*0270*/  UISETP.GE.AND UP0, UPT, UR5, 0x1, UPT ;  /* 0x000000010500788c */ /* 0x008fd2000bf06270 */
[----:B------:R-:W-:Y:S05]  /*0280*/  BRA.U !UP0, `(.L_x_2) ;  /* 0x0000000908887547 */ /* 0x000fea000b800000 */
[----:B------:R-:W3:Y:S01]  /*0290*/  LDC R14, c[0x0][0x388] ;  /* 0x0000e200ff0e7b82 */ /* 0x000ee20000000800 */
[----:B------:R-:W-:Y:S01]  /*02a0*/  IMAD.MOV.U32 R12, RZ, RZ, RZ ;  /* 0x000000ffff0c7224 */ /* 0x000fe200078e00ff */
[--C-:B---3--:R-:W-:Y:S02]  /*02b0*/  SHF.R.U32.HI R13, RZ, 0x8, R14.reuse ;  /* 0x00000008ff0d7819 */ /* 0x108fe4000001160e */
[----:B------:R-:W-:-:S07]  /*02c0*/  SHF.R.U32.HI R14, RZ, 0x18, R14 ;  /* 0x00000018ff0e7819 */ /* 0x000fce000001160e */
.L_x_5:
[----:B------:R-:W3:Y:S01]  /*02d0*/  LDCU UR6, c[0x0][0x3a4] ;  /* 0x00007480ff0677ac */ /* 0x000ee20008000800 */
[----:B------:R-:W4:Y:S01]  /*02e0*/  LDC.64 R6, c[0x0][0x3a0] ;  /* 0x0000e800ff067b82 */ /* 0x000f220000000a00 */
[----:B------:R-:W-:Y:S01]  /*02f0*/  IMAD.MOV.U32 R10, RZ, RZ, 0x1 ;  /* 0x00000001ff0a7424 */ /* 0x000fe200078e00ff */
[----:B------:R-:W2:Y:S01]  /*0300*/  I2F.F64.U32 R8, R12 ;  /* 0x0000000c00087312 */ /* 0x000ea20000201800 */
[----:B------:R-:W5:Y:S07]  /*0310*/  LDCU.64 UR4, c[0x0][0x390] ;  /* 0x00007200ff0477ac */ /* 0x000f6e0008000a00 */
[----:B---3--:R-:W4:Y:S01]  /*0320*/  MUFU.RCP64H R11, UR6 ;  /* 0x00000006000b7d08 */ /* 0x008f220008001800 */
[----:B--2---:R-:W-:-:S08]  /*0330*/  DFMA R8, R16, -0.5, R8 ;  /* 0xbfe000001008782b */ /* 0x004fd00000000008 */
[----:B-----5:R-:W-:Y:S02]  /*0340*/  DADD R8, R8, UR4 ;  /* 0x0000000408087e29 */ /* 0x020fe40008000000 */
[----:B----4-:R-:W-:-:S08]  /*0350*/  DFMA R18, R10, -R6, 1 ;  /* 0x3ff000000a12742b */ /* 0x010fd00000000806 */
[----:B------:R-:W-:Y:S01]  /*0360*/  FSETP.GEU.AND P1, PT, |R9|, 6.5827683646048100446e-37, PT ;  /* 0x036000000900780b */ /* 0x000fe20003f2e200 */
[----:B------:R-:W-:-:S08]  /*0370*/  DFMA R18, R18, R18, R18 ;  /* 0x000000121212722b */ /* 0x000fd00000000012 */
[----:B------:R-:W-:-:S08]  /*0380*/  DFMA R18, R10, R18, R10 ;  /* 0x000000120a12722b */ /* 0x000fd0000000000a */
[----:B------:R-:W-:-:S08]  /*0390*/  DFMA R10, R18, -R6, 1 ;  /* 0x3ff00000120a742b */ /* 0x000fd00000000806 */
[----:B------:R-:W-:-:S08]  /*03a0*/  DFMA R18, R18, R10, R18 ;  /* 0x0000000a1212722b */ /* 0x000fd00000000012 */
[----:B------:R-:W-:-:S08]  /*03b0*/  DMUL R10, R18, R8 ;  /* 0x00000008120a7228 */ /* 0x000fd00000000000 */
[----:B------:R-:W-:-:S08]  /*03c0*/  DFMA R6, R10, -R6, R8 ;  /* 0x800000060a06722b */ /* 0x000fd00000000008 */
[----:B------:R-:W-:-:S10]  /*03d0*/  DFMA R6, R18, R6, R10 ;  /* 0x000000061206722b */ /* 0x000fd4000000000a */
[----:B------:R-:W-:-:S05]  /*03e0*/  FFMA R0, RZ, UR6, R7 ;  /* 0x00000006ff007c23 */ /* 0x000fca0008000007 */
[----:B------:R-:W-:-:S13]  /*03f0*/  FSETP.GT.AND P0, PT, |R0|, 1.469367938527859385e-39, PT ;  /* 0x001000000000780b */ /* 0x000fda0003f04200 */
[----:B------:R-:W-:Y:S05]  /*0400*/  @P0 BRA P1, `(.L_x_3) ;  /* 0x0000000000100947 */ /* 0x000fea0000800000 */
[----:B------:R-:W-:-:S07]  /*0410*/  MOV R0, 0x430 ;  /* 0x0000043000007802 */ /* 0x000fce0000000f00 */
[----:B01----:R-:W-:Y:S05]  /*0420*/  CALL.REL.NOINC `($__internal_0_$__cuda_sm20_div_rn_f64_full) ;  /* 0x0000002000c07944 */ /* 0x003fea0003c00000 */
[----:B------:R-:W-:Y:S02]  /*0430*/  IMAD.MOV.U32 R6, RZ, RZ, R20 ;  /* 0x000000ffff067224 */ /* 0x000fe400078e0014 */
[----:B------:R-:W-:-:S07]  /*0440*/  IMAD.MOV.U32 R7, RZ, RZ, R21 ;  /* 0x000000ffff077224 */ /* 0x000fce00078e0015 */
.L_x_3:
[----:B------:R-:W2:Y:S01]  /*0450*/  LDC.64 R10, c[0x4][0x10] ;  /* 0x01000400ff0a7b82 */ /* 0x000ea20000000a00 */
[----:B------:R-:W3:Y:S01]  /*0460*/  LDCU UR4, c[0x0][0x3a8] ;  /* 0x00007500ff0477ac */ /* 0x000ee20008000800 */
[----:B------:R-:W-:Y:S02]  /*0470*/  CS2R R8, SRZ ;  /* 0x0000000000087805 */ /* 0x000fe4000001ff00 */
[----:B------:R-:W-:-:S04]  /*0480*/  CS2R R20, SRZ ;  /* 0x0000000000147805 */ /* 0x000fc8000001ff00 */
[----:B------:R-:W4:Y:S01]  /*0490*/  LDC.64 R18, c[0x4][0x18] ;  /* 0x01000600ff127b82 */ /* 0x000f220000000a00 */
[----:B---3--:R-:W-:Y:S01]  /*04a0*/  IMAD.U32 R0, RZ, RZ, UR4 ;  /* 0x00000004ff007e24 */ /* 0x008fe2000f8e00ff */
[----:B--2---:R2:W-:Y:S04]  /*04b0*/  STG.E.64 desc[UR8][R10.64], R6 ;  /* 0x000000060a007986 */ /* 0x0045e8000c101b08 */
[----:B----4-:R2:W-:Y:S02]  /*04c0*/  STG.E.64 desc[UR8][R18.64], R2 ;  /* 0x0000000212007986 */ /* 0x0105e4000c101b08 */
.L_x_4:
[----:B--2---:R-:W-:Y:S01]  /*04d0*/  DMUL R10, R8, R8 ;  /* 0x00000008080a7228 */ /* 0x004fe20000000000 */
[C---:B------:R-:W-:Y:S01]  /*04e0*/  ISETP.GT.AND P0, PT, R0.reuse, 0x1, PT ;  /* 0x000000010000780c */ /* 0x040fe20003f04270 */
[----:B------:R-:W-:Y:S01]  /*04f0*/  DADD R18, R20, R20 ;  /* 0x0000000014127229 */ /* 0x000fe20000000014 */
[----:B------:R-:W-:-:S05]  /*0500*/  VIADD R0, R0, 0xffffffff ;  /* 0xffffffff00007836 */ /* 0x000fca0000000000 */
[----:B------:R-:W-:Y:S02]  /*0510*/  DFMA R10, R20, R20, -R10 ;  /* 0x00000014140a722b */ /* 0x000fe4000000080a */
[----:B------:R-:W-:-:S06]  /*0520*/  DFMA R8, R18, R8, R2 ;  /* 0x000000081208722b */ /* 0x000fcc0000000002 */
[----:B------:R-:W-:Y:S02]  /*0530*/  DADD R10, R10, R6 ;  /* 0x000000000a0a7229 */ /* 0x000fe40000000006 */
[----:B------:R-:W-:-:S08]  /*0540*/  DMUL R18, R8, R8 ;  /* 0x0000000808127228 */ /* 0x000fd00000000000 */
[----:B------:R-:W-:Y:S01]  /*0550*/  DFMA R18, R10, R10, R18 ;  /* 0x0000000a0a12722b */ /* 0x000fe20000000012 */
[----:B------:R-:W-:Y:S02]  /*0560*/  IMAD.MOV.U32 R20, RZ, RZ, R10 ;  /* 0x000000ffff147224 */ /* 0x000fe400078e000a */
[----:B------:R-:W-:-:S05]  /*0570*/  IMAD.MOV.U32 R21, RZ, RZ, R11 ;  /* 0x000000ffff157224 */ /* 0x000fca00078e000b */
[----:B------:R-:W-:-:S14]  /*0580*/  DSETP.LT.AND P1, PT, R18, 4, PT ;  /* 0x401000001200742a */ /* 0x000fdc0003f21000 */
[----:B------:R-:W-:Y:S05]  /*0590*/  @P0 BRA P1, `(.L_x_4) ;  /* 0xfffffffc00cc0947 */ /* 0x000fea000083ffff */
[----:B------:R-:W2:Y:S01]  /*05a0*/  LDC.64 R18, c[0x4][RZ] ;  /* 0x01000000ff127b82 */ /* 0x000ea20000000a00 */
[----:B------:R-:W3:Y:S07]  /*05b0*/  LDCU.64 UR4, c[0x0][0x3b0] ;  /* 0x00007600ff0477ac */ /* 0x000eee0008000a00 */
[----:B------:R-:W4:Y:S08]  /*05c0*/  LDC.64 R20, c[0x4][0x8] ;  /* 0x01000200ff147b82 */ /* 0x000f300000000a00 */
[----:B------:R-:W5:Y:S08]  /*05d0*/  LDC.64 R22, c[0x4][0x20] ;  /* 0x01000800ff167b82 */ /* 0x000f700000000a00 */
[----:B------:R-:W0:Y:S01]  /*05e0*/  LDC.64 R6, c[0x4][0x28] ;  /* 0x01000a00ff067b82 */ /* 0x000e220000000a00 */
[----:B--2---:R2:W-:Y:S04]  /*05f0*/  STG.E.64 desc[UR8][R18.64], R10 ;  /* 0x0000000a12007986 */ /* 0x0045e8000c101b08 */
[----:B----4-:R4:W-:Y:S04]  /*0600*/  STG.E.64 desc[UR8][R20.64], R8 ;  /* 0x0000000814007986 */ /* 0x0109e8000c101b08 */
[----:B-----5:R5:W-:Y:S04]  /*0610*/  STG.E.64 desc[UR8][R22.64], R10 ;  /* 0x0000000a16007986 */ /* 0x020be8000c101b08 */
[----:B0-----:R-:W3:Y:S02]  /*0620*/  LDG.E R15, desc[UR8][R6.64] ;  /* 0x00000008060f7981 */ /* 0x001ee4000c1e1900 */
[C---:B---3--:R-:W-:Y:S01]  /*0630*/  IADD3 R24, P0, PT, R15.reuse, UR4, RZ ;  /* 0x000000040f187c10 */ /* 0x048fe2000ff1e0ff */
[----:B------:R-:W-:-:S03]  /*0640*/  VIADD R27, R15, 0x1 ;  /* 0x000000010f1b7836 */ /* 0x000fc60000000000 */
[----:B------:R-:W-:Y:S02]  /*0650*/  LEA.HI.X.SX32 R25, R15, UR5, 0x1, P0 ;  /* 0x000000050f197c11 */ /* 0x000fe400080f0eff */
[--C-:B------:R-:W-:Y:S01]  /*0660*/  SHF.R.U32.HI R15, RZ, 0x18, R12.reuse ;  /* 0x00000018ff0f7819 */ /* 0x100fe2000001160c */
[----:B------:R-:W-:Y:S04]  /*0670*/  STG.E desc[UR8][R6.64], R27 ;  /* 0x0000001b06007986 */ /* 0x000fe8000c101908 */
[----:B------:R0:W-:Y:S04]  /*0680*/  STG.E.U8 desc[UR8][R24.64], R15 ;  /* 0x0000000f18007986 */ /* 0x0001e8000c101108 */
[----:B--2---:R-:W2:Y:S01]  /*0690*/  LDG.E R18, desc[UR8][R6.64] ;  /* 0x0000000806127981 */ /* 0x004ea2000c1e1900 */
[----:B----4-:R-:W-:-:S02]  /*06a0*/  SHF.R.U32.HI R21, RZ, 0x10, R12 ;  /* 0x00000010ff157819 */ /* 0x010fc4000001160c */
[C---:B--2---:R-:W-:Y:S01]  /*06b0*/  IADD3 R8, P0, PT, R18.reuse, UR4, RZ ;  /* 0x0000000412087c10 */ /* 0x044fe2000ff1e0ff */
[----:B-----5:R-:W-:-:S03]  /*06c0*/  VIADD R23, R18, 0x1 ;  /* 0x0000000112177836 */ /* 0x020fc60000000000 */
[----:B------:R-:W-:Y:S02]  /*06d0*/  LEA.HI.X.SX32 R9, R18, UR5, 0x1, P0 ;  /* 0x0000000512097c11 */ /* 0x000fe400080f0eff */
[----:B------:R2:W-:Y:S04]  /*06e0*/  STG.E desc[UR8][R6.64], R23 ;  /* 0x0000001706007986 */ /* 0x0005e8000c101908 */
[----:B------:R3:W-:Y:S04]  /*06f0*/  STG.E.U8 desc[UR8][R8.64], R21 ;  /* 0x0000001508007986 */ /* 0x0007e8000c101108 */
[----:B------:R-:W4:Y:S01]  /*0700*/  LDG.E R11, desc[UR8][R6.64] ;  /* 0x00000008060b7981 */ /* 0x000f22000c1e1900 */
[----:B0-----:R-:W-:-:S02]  /*0710*/  SHF.R.U32.HI R15, RZ, 0x8, R12 ;  /* 0x00000008ff0f7819 */ /* 0x001fc4000001160c */
[C---:B----4-:R-:W-:Y:S01]  /*0720*/  IADD3 R10, P0, PT, R11.reuse, UR4, RZ ;  /* 0x000000040b0a7c10 */ /* 0x050fe2000ff1e0ff */
[----:B------:R-:W-:-:S03]  /*0730*/  VIADD R27, R11, 0x1 ;  /* 0x000000010b1b7836 */ /* 0x000fc60000000000 */
[----:B------:R-:W-:Y:S02]  /*0740*/  LEA.HI.X.SX32 R11, R11, UR5, 0x1, P0 ;  /* 0x000000050b0b7c11 */ /* 0x000fe400080f0eff */
[----:B------:R-:W-:Y:S04]  /*0750*/  STG.E desc[UR8][R6.64], R27 ;  /* 0x0000001b06007986 */ /* 0x000fe8000c101908 */
[----:B------:R0:W-:Y:S04]  /*0760*/  STG.E.U8 desc[UR8][R10.64], R15 ;  /* 0x0000000f0a007986 */ /* 0x0001e8000c101108 */
[----:B------:R-:W4:Y:S02]  /*0770*/  LDG.E R19, desc[UR8][R6.64] ;  /* 0x0000000806137981 */ /* 0x000f24000c1e1900 */
[C---:B----4-:R-:W-:Y:S01]  /*0780*/  IADD3 R18, P0, PT, R19.reuse, UR4, RZ ;  /* 0x0000000413127c10 */ /* 0x050fe2000ff1e0ff */
[----:B--2---:R-:W-:-:S03]  /*0790*/  VIADD R23, R19, 0x1 ;  /* 0x0000000113177836 */ /* 0x004fc60000000000 */
[----:B------:R-:W-:Y:S02]  /*07a0*/  LEA.HI.X.SX32 R19, R19, UR5, 0x1, P0 ;  /* 0x0000000513137c11 */ /* 0x000fe400080f0eff */
[----:B------:R2:W-:Y:S04]  /*07b0*/  STG.E desc[UR8][R6.64], R23 ;  /* 0x0000001706007986 */ /* 0x0005e8000c101908 */
[----:B------:R4:W-:Y:S04]  /*07c0*/  STG.E.U8 desc[UR8][R18.64], R12 ;  /* 0x0000000c12007986 */ /* 0x0009e8000c101108 */
[----:B---3--:R-:W3:Y:S01]  /*07d0*/  LDG.E R8, desc[UR8][R6.64] ;  /* 0x0000000806087981 */ /* 0x008ee2000c1e1900 */
[----:B------:R-:W-:Y:S01]  /*07e0*/  IMAD.MOV.U32 R22, RZ, RZ, 0xa ;  /* 0x0000000aff167424 */ /* 0x000fe200078e00ff */
[C---:B---3--:R-:W-:Y:S01]  /*07f0*/  IADD3 R20, P0, PT, R8.reuse, UR4, RZ ;  /* 0x0000000408147c10 */ /* 0x048fe2000ff1e0ff */
[----:B------:R-:W-:-:S03]  /*0800*/  VIADD R9, R8, 0x1 ;  /* 0x0000000108097836 */ /* 0x000fc60000000000 */
[----:B------:R-:W-:Y:S02]  /*0810*/  LEA.HI.X.SX32 R21, R8, UR5, 0x1, P0 ;  /* 0x0000000508157c11 */ /* 0x000fe400080f0eff */
[----:B------:R-:W-:Y:S01]  /*0820*/  PRMT R8, R22, 0x7610, R8 ;  /* 0x0000761016087816 */ /* 0x000fe20000000008 */
[----:B------:R3:W-:Y:S04]  /*0830*/  STG.E desc[UR8][R6.64], R9 ;  /* 0x0000000906007986 */ /* 0x0007e8000c101908 */
[----:B------:R5:W-:Y:S04]  /*0840*/  STG.E.U8 desc[UR8][R20.64], R8 ;  /* 0x0000000814007986 */ /* 0x000be8000c101108 */
[----:B0-----:R-:W4:Y:S01]  /*0850*/  LDG.E R11, desc[UR8][R6.64] ;  /* 0x00000008060b7981 */ /* 0x001f22000c1e1900 */
[----:B--2---:R-:W0:Y:S01]  /*0860*/  LDC.U8 R23, c[0x0][0x38a] ;  /* 0x0000e280ff177b82 */ /* 0x004e220000000000 */
[C---:B----4-:R-:W-:Y:S01]  /*0870*/  IADD3 R10, P0, PT, R11.reuse, UR4, RZ ;  /* 0x000000040b0a7c10 */ /* 0x050fe2000ff1e0ff */
[----:B------:R-:W-:-:S03]  /*0880*/  VIADD R15, R11, 0x1 ;  /* 0x000000010b0f7836 */ /* 0x000fc60000000000 */
[----:B------:R-:W-:Y:S02]  /*0890*/  LEA.HI.X.SX32 R11, R11, UR5, 0x1, P0 ;  /* 0x000000050b0b7c11 */ /* 0x000fe400080f0eff */
[----:B------:R2:W-:Y:S04]  /*08a0*/  STG.E desc[UR8][R6.64], R15 ;  /* 0x0000000f06007986 */ /* 0x0005e8000c101908 */
[----:B------:R4:W-:Y:S04]  /*08b0*/  STG.E.U8 desc[UR8][R10.64], R14 ;  /* 0x0000000e0a007986 */ /* 0x0009e8000c101108 */
[----:B------:R-:W3:Y:S02]  /*08c0*/  LDG.E R19, desc[UR8][R6.64] ;  /* 0x0000000806137981 */ /* 0x000ee4000c1e1900 */
[C---:B---3--:R-:W-:Y:S01]  /*08d0*/  IADD3 R18, P0, PT, R19.reuse, UR4, RZ ;  /* 0x0000000413127c10 */ /* 0x048fe2000ff1e0ff */
[----:B------:R-:W-:-:S03]  /*08e0*/  VIADD R9, R19, 0x1 ;  /* 0x0000000113097836 */ /* 0x000fc60000000000 */
[----:B------:R-:W-:Y:S02]  /*08f0*/  LEA.HI.X.SX32 R19, R19, UR5, 0x1, P0 ;  /* 0x0000000513137c11 */ /* 0x000fe400080f0eff */
[----:B------:R3:W-:Y:S04]  /*0900*/  STG.E desc[UR8][R6.64], R9 ;  /* 0x0000000906007986 */ /* 0x0007e8000c101908 */
[----:B0-----:R0:W-:Y:S04]  /*0910*/  STG.E.U8 desc[UR8][R18.64], R23 ;  /* 0x0000001712007986 */ /* 0x0011e8000c101108 */
[----:B-----5:R-:W5:Y:S01]  /*0920*/  LDG.E R21, desc[UR8][R6.64] ;  /* 0x0000000806157981 */ /* 0x020f62000c1e1900 */
[----:B------:R-:W1:Y:S01]  /*0930*/  LDC.U8 R25, c[0x0][0x388] ;  /* 0x0000e200ff197b82 */ /* 0x000e620000000000 */
[C---:B-----5:R-:W-:Y:S01]  /*0940*/  IADD3 R20, P0, PT, R21.reuse, UR4, RZ ;  /* 0x0000000415147c10 */ /* 0x060fe2000ff1e0ff */
[----:B--2---:R-:W-:-:S03]  /*0950*/  VIADD R15, R21, 0x1 ;  /* 0x00000001150f7836 */ /* 0x004fc60000000000 */
[----:B------:R-:W-:Y:S02]  /*0960*/  LEA.HI.X.SX32 R21, R21, UR5, 0x1, P0 ;  /* 0x0000000515157c11 */ /* 0x000fe400080f0eff */
[----:B------:R2:W-:Y:S04]  /*0970*/  STG.E desc[UR8][R6.64], R15 ;  /* 0x0000000f06007986 */ /* 0x0005e8000c101908 */
[----:B------:R5:W-:Y:S04]  /*0980*/  STG.E.U8 desc[UR8][R20.64], R13 ;  /* 0x0000000d14007986 */ /* 0x000be8000c101108 */
[----:B----4-:R-:W4:Y:S02]  /*0990*/  LDG.E R11, desc[UR8][R6.64] ;  /* 0x00000008060b7981 */ /* 0x010f24000c1e1900 */
[C---:B----4-:R-:W-:Y:S01]  /*09a0*/  IADD3 R10, P0, PT, R11.reuse, UR4, RZ ;  /* 0x000000040b0a7c10 */ /* 0x050fe2000ff1e0ff */
[----:B---3--:R-:W-:-:S03]  /*09b0*/  VIADD R9, R11, 0x1 ;  /* 0x000000010b097836 */ /* 0x008fc60000000000 */
[----:B------:R-:W-:Y:S02]  /*09c0*/  LEA.HI.X.SX32 R11, R11, UR5, 0x1, P0 ;  /* 0x000000050b0b7c11 */ /* 0x000fe400080f0eff */
[----:B------:R3:W-:Y:S04]  /*09d0*/  STG.E desc[UR8][R6.64], R9 ;  /* 0x0000000906007986 */ /* 0x0007e8000c101908 */
[----:B-1----:R1:W-:Y:S04]  /*09e0*/  STG.E.U8 desc[UR8][R10.64], R25 ;  /* 0x000000190a007986 */ /* 0x0023e8000c101108 */
[----:B0-----:R-:W4:Y:S02]  /*09f0*/  LDG.E R19, desc[UR8][R6.64] ;  /* 0x0000000806137981 */ /* 0x001f24000c1e1900 */
[C---:B----4-:R-:W-:Y:S01]  /*0a00*/  IADD3 R18, P0, PT, R19.reuse, UR4, RZ ;  /* 0x0000000413127c10 */ /* 0x050fe2000ff1e0ff */
[----:B--2---:R-:W-:-:S03]  /*0a10*/  VIADD R15, R19, 0x1 ;  /* 0x00000001130f7836 */ /* 0x004fc60000000000 */
[----:B------:R-:W-:Y:S02]  /*0a20*/  LEA.HI.X.SX32 R19, R19, UR5, 0x1, P0 ;  /* 0x0000000513137c11 */ /* 0x000fe400080f0eff */
[----:B------:R0:W-:Y:S04]  /*0a30*/  STG.E desc[UR8][R6.64], R15 ;  /* 0x0000000f06007986 */ /* 0x0001e8000c101908 */
[----:B------:R2:W-:Y:S04]  /*0a40*/  STG.E.U8 desc[UR8][R18.64], R8 ;  /* 0x0000000812007986 */ /* 0x0005e8000c101108 */
[----:B-----5:R-:W4:Y:S02]  /*0a50*/  LDG.E R21, desc[UR8][R6.64] ;  /* 0x0000000806157981 */ /* 0x020f24000c1e1900 */
[C---:B----4-:R-:W-:Y:S01]  /*0a60*/  IADD3 R20, P0, PT, R21.reuse, UR4, RZ ;  /* 0x0000000415147c10 */ /* 0x050fe2000ff1e0ff */
[----:B------:R-:W-:-:S03]  /*0a70*/  VIADD R23, R21, 0x1 ;  /* 0x0000000115177836 */ /* 0x000fc60000000000 */
[----:B------:R-:W-:Y:S02]  /*0a80*/  LEA.HI.X.SX32 R21, R21, UR5, 0x1, P0 ;  /* 0x0000000515157c11 */ /* 0x000fe400080f0eff */
[----:B------:R4:W-:Y:S04]  /*0a90*/  STG.E desc[UR8][R6.64], R23 ;  /* 0x0000001706007986 */ /* 0x0009e8000c101908 */
[----:B------:R5:W-:Y:S04]  /*0aa0*/  STG.E.U8 desc[UR8][R20.64], R0 ;  /* 0x0000000014007986 */ /* 0x000be8000c101108 */
[----:B---3--:R-:W1:Y:S02]  /*0ab0*/  LDG.E R9, desc[UR8][R6.64] ;  /* 0x0000000806097981 */ /* 0x008e64000c1e1900 */
[C---:B-1----:R-:W-:Y:S01]  /*0ac0*/  IADD3 R10, P0, PT, R9.reuse, UR4, RZ ;  /* 0x00000004090a7c10 */ /* 0x042fe2000ff1e0ff */
[----:B------:R-:W-:-:S03]  /*0ad0*/  VIADD R25, R9, 0x1 ;  /* 0x0000000109197836 */ /* 0x000fc60000000000 */
[----:B------:R-:W-:Y:S02]  /*0ae0*/  LEA.HI.X.SX32 R11, R9, UR5, 0x1, P0 ;  /* 0x00000005090b7c11 */ /* 0x000fe400080f0eff */
[----:B------:R-:W-:Y:S01]  /*0af0*/  SHF.R.U32.HI R9, RZ, 0x8, R0 ;  /* 0x00000008ff097819 */ /* 0x000fe20000011600 */
[----:B------:R-:W-:Y:S04]  /*0b00*/  STG.E desc[UR8][R6.64], R25 ;  /* 0x0000001906007986 */ /* 0x000fe8000c101908 */
[----:B------:R1:W-:Y:S04]  /*0b10*/  STG.E.U8 desc[UR8][R10.64], R9 ;  /* 0x000000090a007986 */ /* 0x0003e8000c101108 */
[----:B0-----:R-:W2:Y:S02]  /*0b20*/  LDG.E R15, desc[UR8][R6.64] ;  /* 0x00000008060f7981 */ /* 0x001ea4000c1e1900 */
[C---:B--2---:R-:W-:Y:S01]  /*0b30*/  IADD3 R18, P0, PT, R15.reuse, UR4, RZ ;  /* 0x000000040f127c10 */ /* 0x044fe2000ff1e0ff */
[----:B----4-:R-:W-:-:S03]  /*0b40*/  VIADD R23, R15, 0x1 ;  /* 0x000000010f177836 */ /* 0x010fc60000000000 */
[----:B------:R-:W-:Y:S02]  /*0b50*/  LEA.HI.X.SX32 R19, R15, UR5, 0x1, P0 ;  /* 0x000000050f137c11 */ /* 0x000fe400080f0eff */
[--C-:B------:R-:W-:Y:S01]  /*0b60*/  SHF.R.U32.HI R15, RZ, 0x10, R0.reuse ;  /* 0x00000010ff0f7819 */ /* 0x100fe20000011600 */
[----:B------:R-:W-:Y:S04]  /*0b70*/  STG.E desc[UR8][R6.64], R23 ;  /* 0x0000001706007986 */ /* 0x000fe8000c101908 */
[----:B------:R0:W-:Y:S04]  /*0b80*/  STG.E.U8 desc[UR8][R18.64], R15 ;  /* 0x0000000f12007986 */ /* 0x0001e8000c101108 */
[----:B-----5:R-:W2:Y:S01]  /*0b90*/  LDG.E R21, desc[UR8][R6.64] ;  /* 0x0000000806157981 */ /* 0x020ea2000c1e1900 */
[----:B-1----:R-:W-:-:S02]  /*0ba0*/  SHF.R.U32.HI R9, RZ, 0x18, R0 ;  /* 0x00000018ff097819 */ /* 0x002fc40000011600 */
[C---:B--2---:R-:W-:Y:S01]  /*0bb0*/  IADD3 R20, P0, PT, R21.reuse, UR4, RZ ;  /* 0x0000000415147c10 */ /* 0x044fe2000ff1e0ff */
[----:B------:R-:W-:-:S03]  /*0bc0*/  VIADD R25, R21, 0x1 ;  /* 0x0000000115197836 */ /* 0x000fc60000000000 */
[----:B------:R-:W-:Y:S02]  /*0bd0*/  LEA.HI.X.SX32 R21, R21, UR5, 0x1, P0 ;  /* 0x0000000515157c11 */ /* 0x000fe400080f0eff */
[----:B------:R3:W-:Y:S04]  /*0be0*/  STG.E desc[UR8][R6.64], R25 ;  /* 0x0000001906007986 */ /* 0x0007e8000c101908 */
[----:B------:R3:W-:Y:S04]  /*0bf0*/  STG.E.U8 desc[UR8][R20.64], R9 ;  /* 0x0000000914007986 */ /* 0x0007e8000c101108 */
[----:B------:R-:W2:Y:S01]  /*0c00*/  LDG.E R0, desc[UR8][R6.64] ;  /* 0x0000000806007981 */ /* 0x000ea2000c1e1900 */
[----:B------:R-:W-:Y:S01]  /*0c10*/  VIADD R12, R12, 0x1 ;  /* 0x000000010c0c7836 */ /* 0x000fe20000000000 */
[C---:B--2---:R-:W-:Y:S01]  /*0c20*/  IADD3 R10, P0, PT, R0.reuse, UR4, RZ ;  /* 0x00000004000a7c10 */ /* 0x044fe2000ff1e0ff */
[----:B------:R-:W1:Y:S01]  /*0c30*/  LDCU UR4, c[0x0][0x380] ;  /* 0x00007000ff0477ac */ /* 0x000e620008000800 */
[----:B0-----:R-:W-:-:S02]  /*0c40*/  VIADD R15, R0, 0x1 ;  /* 0x00000001000f7836 */ /* 0x001fc40000000000 */
[----:B------:R-:W-:-:S03]  /*0c50*/  LEA.HI.X.SX32 R11, R0, UR5, 0x1, P0 ;  /* 0x00000005000b7c11 */ /* 0x000fc600080f0eff */
[----:B------:R3:W-:Y:S04]  /*0c60*/  STG.E desc[UR8][R6.64], R15 ;  /* 0x0000000f06007986 */ /* 0x0007e8000c101908 */
[----:B------:R3:W-:Y:S01]  /*0c70*/  STG.E.U8 desc[UR8][R10.64], R8 ;  /* 0x000000080a007986 */ /* 0x0007e2000c101108 */
[----:B-1----:R-:W-:-:S13]  /*0c80*/  ISETP.NE.AND P0, PT, R12, UR4, PT ;  /* 0x000000040c007c0c */ /* 0x002fda000bf05270 */
[----:B---3--:R-:W-:Y:S05]  /*0c90*/  @P0 BRA `(.L_x_5) ;  /* 0xfffffff4008c0947 */ /* 0x008fea000383ffff */
[----:B------:R-:W-:Y:S05]  /*0ca0*/  BRA `(.L_x_0) ;  /* 0x0000001800847947 */ /* 0x000fea0003800000 */
.L_x_2:
[----:B------:R-:W-:Y:S01]  /*0cb0*/  UISETP.NE.AND UP0, UPT, UR6, 0x1, UPT ;  /* 0x000000010600788c */ /* 0x000fe2000bf05270 */
[----:B------:R-:W-:-:S08]  /*0cc0*/  UMOV UR4, URZ ;  /* 0x000000ff00047c82 */ /* 0x000fd00008000000 */
[----:B------:R-:W-:Y:S05]  /*0cd0*/  BRA.U !UP0, `(.L_x_6) ;  /* 0x00000011082c7547 */ /* 0x000fea000b800000 */
[----:B------:R-:W3:Y:S01]  /*0ce0*/  LDC.64 R14, c[0x0][0x3a0] ;  /* 0x0000e800ff0e7b82 */ /* 0x000ee20000000a00 */
[----:B------:R-:W4:Y:S01]  /*0cf0*/  LDCU UR7, c[0x0][0x388] ;  /* 0x00007100ff0777ac */ /* 0x000f220008000800 */
[----:B------:R-:W-:Y:S02]  /*0d00*/  ULOP3.LUT UR4, UR6, 0x7ffffffe, URZ, 0xc0, !UPT ;  /* 0x7ffffffe06047892 */ /* 0x000fe4000f8ec0ff */
[----:B------:R-:W-:-:S04]  /*0d10*/  USHF.R.U32.HI UR10, URZ, 0x8, UR5 ;  /* 0x00000008ff0a7899 */ /* 0x000fc80008011605 */
[----:B------:R-:W0:Y:S01]  /*0d20*/  LDC.64 R12, c[0x0][0x3b0] ;  /* 0x0000ec00ff0c7b82 */ /* 0x000e220000000a00 */
[----:B------:R-:W0:Y:S01]  /*0d30*/  LDCU UR18, c[0x0][0x3a4] ;  /* 0x00007480ff1277ac */ /* 0x000e220008000800 */
[----:B------:R-:W0:Y:S01]  /*0d40*/  LDCU.64 UR16, c[0x0][0x390] ;  /* 0x00007200ff1077ac */ /* 0x000e220008000a00 */
[----:B------:R-:W0:Y:S01]  /*0d50*/  LDCU.64 UR20, c[0x0][0x3b0] ;  /* 0x00007600ff1477ac */ /* 0x000e220008000a00 */
[----:B----4-:R-:W-:Y:S02]  /*0d60*/  USHF.R.U32.HI UR15, URZ, 0x8, UR7 ;  /* 0x00000008ff0f7899 */ /* 0x010fe40008011607 */
[----:B------:R-:W-:Y:S02]  /*0d70*/  USHF.R.U32.HI UR5, URZ, 0x18, UR5 ;  /* 0x00000018ff057899 */ /* 0x000fe40008011605 */
[----:B------:R-:W-:Y:S02]  /*0d80*/  USHF.R.U32.HI UR7, URZ, 0x18, UR7 ;  /* 0x00000018ff077899 */ /* 0x000fe40008011607 */
[----:B------:R-:W-:Y:S01]  /*0d90*/  UIADD3 UR11, UPT, UPT, -UR4, URZ, URZ ;  /* 0x000000ff040b7290 */ /* 0x000fe2000fffe1ff */
[----:B------:R-:W-:-:S11]  /*0da0*/  UMOV UR12, 0x1 ;  /* 0x00000001000c7882 */ /* 0x000fd60000000000 */
.L_x_8:
[----:B0-----:R-:W4:Y:S02]  /*0db0*/  LDC.64 R10, c[0x4][0x28] ;  /* 0x01000a00ff0a7b82 */ /* 0x001f240000000a00 */
[----:B----4-:R-:W0:Y:S01]  /*0dc0*/  LDG.E R0, desc[UR8][R10.64] ;  /* 0x000000080a007981 */ /* 0x010e22000c1e1900 */
[----:B------:R-:W-:-:S04]  /*0dd0*/  UIADD3 UR6, UPT, UPT, UR12, -0x1, URZ ;  /* 0xffffffff0c067890 */ /* 0x000fc8000fffe0ff */
[----:B------:R-:W-:-:S06]  /*0de0*/  USHF.R.U32.HI UR13, URZ, 0x18, UR6 ;  /* 0x00000018ff0d7899 */ /* 0x000fcc0008011606 */
[----:B------:R-:W-:Y:S01]  /*0df0*/  IMAD.U32 R23, RZ, RZ, UR13 ;  /* 0x0000000dff177e24 */ /* 0x000fe2000f8e00ff */
[C---:B0-----:R-:W-:Y:S01]  /*0e00*/  IADD3 R6, P0, PT, R0.reuse, R12, RZ ;  /* 0x0000000c00067210 */ /* 0x041fe20007f1e0ff */
[----:B------:R-:W-:-:S03]  /*0e10*/  VIADD R19, R0, 0x1 ;  /* 0x0000000100137836 */ /* 0x000fc60000000000 */
[----:B------:R-:W-:Y:S02]  /*0e20*/  LEA.HI.X.SX32 R7, R0, R13, 0x1, P0 ;  /* 0x0000000d00077211 */ /* 0x000fe400000f0eff */
[----:B------:R-:W-:Y:S04]  /*0e30*/  STG.E desc[UR8][R10.64], R19 ;  /* 0x000000130a007986 */ /* 0x000fe8000c101908 */
[----:B------:R0:W-:Y:S04]  /*0e40*/  STG.E.U8 desc[UR8][R6.64], R23 ;  /* 0x0000001706007986 */ /* 0x0001e8000c101108 */
[----:B------:R-:W4:Y:S01]  /*0e50*/  LDG.E R0, desc[UR8][R10.64] ;  /* 0x000000080a007981 */ /* 0x000f22000c1e1900 */
[----:B------:R-:W-:-:S06]  /*0e60*/  USHF.R.U32.HI UR13, URZ, 0x10, UR6 ;  /* 0x00000010ff0d7899 */ /* 0x000fcc0008011606 */
[----:B------:R-:W-:Y:S01]  /*0e70*/  IMAD.U32 R25, RZ, RZ, UR13 ;  /* 0x0000000dff197e24 */ /* 0x000fe2000f8e00ff */
[C---:B----4-:R-:W-:Y:S01]  /*0e80*/  IADD3 R8, P0, PT, R0.reuse, R12, RZ ;  /* 0x0000000c00087210 */ /* 0x050fe20007f1e0ff */
[----:B------:R-:W-:-:S03]  /*0e90*/  VIADD R21, R0, 0x1 ;  /* 0x0000000100157836 */ /* 0x000fc60000000000 */
[----:B------:R-:W-:Y:S02]  /*0ea0*/  LEA.HI.X.SX32 R9, R0, R13, 0x1, P0 ;  /* 0x0000000d00097211 */ /* 0x000fe400000f0eff */
[----:B------:R-:W-:Y:S04]  /*0eb0*/  STG.E desc[UR8][R10.64], R21 ;  /* 0x000000150a007986 */ /* 0x000fe8000c101908 */
[----:B------:R4:W-:Y:S04]  /*0ec0*/  STG.E.U8 desc[UR8][R8.64], R25 ;  /* 0x0000001908007986 */ /* 0x0009e8000c101108 */
[----:B------:R-:W0:Y:S01]  /*0ed0*/  LDG.E R0, desc[UR8][R10.64] ;  /* 0x000000080a007981 */ /* 0x000e22000c1e1900 */
[----:B------:R-:W-:-:S06]  /*0ee0*/  USHF.R.U32.HI UR13, URZ, 0x8, UR6 ;  /* 0x00000008ff0d7899 */ /* 0x000fcc0008011606 */
[----:B------:R-:W-:Y:S01]  /*0ef0*/  IMAD.U32 R27, RZ, RZ, UR13 ;  /* 0x0000000dff1b7e24 */ /* 0x000fe2000f8e00ff */
[C---:B0-----:R-:W-:Y:S01]  /*0f00*/  IADD3 R6, P0, PT, R0.reuse, R12, RZ ;  /* 0x0000000c00067210 */ /* 0x041fe20007f1e0ff */
[----:B------:R-:W-:-:S03]  /*0f10*/  VIADD R23, R0, 0x1 ;  /* 0x0000000100177836 */ /* 0x000fc60000000000 */
[----:B------:R-:W-:Y:S02]  /*0f20*/  LEA.HI.X.SX32 R7, R0, R13, 0x1, P0 ;  /* 0x0000000d00077211 */ /* 0x000fe400000f0eff */
[----:B------:R0:W-:Y:S04]  /*0f30*/  STG.E desc[UR8][R10.64], R23 ;  /* 0x000000170a007986 */ /* 0x0001e8000c101908 */
[----:B------:R5:W-:Y:S04]  /*0f40*/  STG.E.U8 desc[UR8][R6.64], R27 ;  /* 0x0000001b06007986 */ /* 0x000be8000c101108 */
[----:B------:R-:W2:Y:S01]  /*0f50*/  LDG.E R0, desc[UR8][R10.64] ;  /* 0x000000080a007981 */ /* 0x000ea2000c1e1900 */
[----:B----4-:R-:W-:Y:S01]  /*0f60*/  IMAD.U32 R25, RZ, RZ, UR6 ;  /* 0x00000006ff197e24 */ /* 0x010fe2000f8e00ff */
[C---:B--2---:R-:W-:Y:S01]  /*0f70*/  IADD3 R18, P0, PT, R0.reuse, R12, RZ ;  /* 0x0000000c00127210 */ /* 0x044fe20007f1e0ff */
[----:B------:R-:W-:-:S03]  /*0f80*/  VIADD R21, R0, 0x1 ;  /* 0x0000000100157836 */ /* 0x000fc60000000000 */
[----:B------:R-:W-:Y:S02]  /*0f90*/  LEA.HI.X.SX32 R19, R0, R13, 0x1, P0 ;  /* 0x0000000d00137211 */ /* 0x000fe400000f0eff */
[----:B------:R-:W-:Y:S04]  /*0fa0*/  STG.E desc[UR8][R10.64], R21 ;  /* 0x000000150a007986 */ /* 0x000fe8000c101908 */
[----:B------:R2:W-:Y:S04]  /*0fb0*/  STG.E.U8 desc[UR8][R18.64], R25 ;  /* 0x0000001912007986 */ /* 0x0005e8000c101108 */
[----:B------:R-:W4:Y:S01]  /*0fc0*/  LDG.E R0, desc[UR8][R10.64] ;  /* 0x000000080a007981 */ /* 0x000f22000c1e1900 */
[----:B------:R-:W-:Y:S01]  /*0fd0*/  IMAD.MOV.U32 R20, RZ, RZ, 0xa ;  /* 0x0000000aff147424 */ /* 0x000fe200078e00ff */
[C---:B----4-:R-:W-:Y:S01]  /*0fe0*/  IADD3 R8, P0, PT, R0.reuse, R12, RZ ;  /* 0x0000000c00087210 */ /* 0x050fe20007f1e0ff */
[----:B0-----:R-:W-:-:S03]  /*0ff0*/  VIADD R23, R0, 0x1 ;  /* 0x0000000100177836 */ /* 0x001fc60000000000 */
[----:B------:R-:W-:Y:S02]  /*1000*/  LEA.HI.X.SX32 R9, R0, R13, 0x1, P0 ;  /* 0x0000000d00097211 */ /* 0x000fe400000f0eff */
[----:B------:R-:W-:Y:S01]  /*1010*/  PRMT R0, R20, 0x7610, R0 ;  /* 0x0000761014007816 */ /* 0x000fe20000000000 */
[----:B------:R0:W-:Y:S04]  /*1020*/  STG.E desc[UR8][R10.64], R23 ;  /* 0x000000170a007986 */ /* 0x0001e8000c101908 */
[----:B------:R4:W-:Y:S04]  /*1030*/  STG.E.U8 desc[UR8][R8.64], R0 ;  /* 0x0000000008007986 */ /* 0x0009e8000c101108 */
[----:B-----5:R-:W5:Y:S01]  /*1040*/  LDG.E R7, desc[UR8][R10.64] ;  /* 0x000000080a077981 */ /* 0x020f62000c1e1900 */
[----:B------:R-:W-:Y:S01]  /*1050*/  IMAD.U32 R27, RZ, RZ, UR7 ;  /* 0x00000007ff1b7e24 */ /* 0x000fe2000f8e00ff */
[----:B--2---:R-:W2:Y:S01]  /*1060*/  LDC.U8 R25, c[0x0][0x38a] ;  /* 0x0000e280ff197b82 */ /* 0x004ea20000000000 */
[C---:B-----5:R-:W-:Y:S01]  /*1070*/  IADD3 R6, P0, PT, R7.reuse, R12, RZ ;  /* 0x0000000c07067210 */ /* 0x060fe20007f1e0ff */
[----:B------:R-:W-:-:S03]  /*1080*/  VIADD R21, R7, 0x1 ;  /* 0x0000000107157836 */ /* 0x000fc60000000000 */
[----:B------:R-:W-:Y:S02]  /*1090*/  LEA.HI.X.SX32 R7, R7, R13, 0x1, P0 ;  /* 0x0000000d07077211 */ /* 0x000fe400000f0eff */
[----:B------:R-:W-:Y:S04]  /*10a0*/  STG.E desc[UR8][R10.64], R21 ;  /* 0x000000150a007986 */ /* 0x000fe8000c101908 */
[----:B------:R5:W-:Y:S04]  /*10b0*/  STG.E.U8 desc[UR8][R6.64], R27 ;  /* 0x0000001b06007986 */ /* 0x000be8000c101108 */
[----:B------:R-:W3:Y:S02]  /*10c0*/  LDG.E R19, desc[UR8][R10.64] ;  /* 0x000000080a137981 */ /* 0x000ee4000c1e1900 */
[C---:B---3--:R-:W-:Y:S01]  /*10d0*/  IADD3 R18, P0, PT, R19.reuse, R12, RZ ;  /* 0x0000000c13127210 */ /* 0x048fe20007f1e0ff */
[----:B0-----:R-:W-:-:S03]  /*10e0*/  VIADD R23, R19, 0x1 ;  /* 0x0000000113177836 */ /* 0x001fc60000000000 */
[----:B------:R-:W-:Y:S02]  /*10f0*/  LEA.HI.X.SX32 R19, R19, R13, 0x1, P0 ;  /* 0x0000000d13137211 */ /* 0x000fe400000f0eff */
[----:B------:R0:W-:Y:S04]  /*1100*/  STG.E desc[UR8][R10.64], R23 ;  /* 0x000000170a007986 */ /* 0x0001e8000c101908 */
[----:B--2---:R2:W-:Y:S04]  /*1110*/  STG.E.U8 desc[UR8][R18.64], R25 ;  /* 0x0000001912007986 */ /* 0x0045e8000c101108 */
[----:B----4-:R-:W3:Y:S01]  /*1120*/  LDG.E R9, desc[UR8][R10.64] ;  /* 0x000000080a097981 */ /* 0x010ee2000c1e1900 */
[----:B-----5:R-:W-:Y:S01]  /*1130*/  IMAD.U32 R27, RZ, RZ, UR15 ;  /* 0x0000000fff1b7e24 */ /* 0x020fe2000f8e00ff */
[----:B------:R-:W4:Y:S01]  /*1140*/  LDC.U8 R29, c[0x0][0x388] ;  /* 0x0000e200ff1d7b82 */ /* 0x000f220000000000 */
[C---:B---3--:R-:W-:Y:S01]  /*1150*/  IADD3 R8, P0, PT, R9.reuse, R12, RZ ;  /* 0x0000000c09087210 */ /* 0x048fe20007f1e0ff */
[----:B------:R-:W-:-:S03]  /*1160*/  VIADD R21, R9, 0x1 ;  /* 0x0000000109157836 */ /* 0x000fc60000000000 */
[----:B------:R-:W-:Y:S02]  /*1170*/  LEA.HI.X.SX32 R9, R9, R13, 0x1, P0 ;  /* 0x0000000d09097211 */ /* 0x000fe400000f0eff */
[----:B------:R-:W-:Y:S04]  /*1180*/  STG.E desc[UR8][R10.64], R21 ;  /* 0x000000150a007986 */ /* 0x000fe8000c101908 */
[----:B------:R3:W-:Y:S04]  /*1190*/  STG.E.U8 desc[UR8][R8.64], R27 ;  /* 0x0000001b08007986 */ /* 0x0007e8000c101108 */
[----:B------:R-:W5:Y:S02]  /*11a0*/  LDG.E R7, desc[UR8][R10.64] ;  /* 0x000000080a077981 */ /* 0x000f64000c1e1900 */
[C---:B-----5:R-:W-:Y:S01]  /*11b0*/  IADD3 R6, P0, PT, R7.reuse, R12, RZ ;  /* 0x0000000c07067210 */ /* 0x060fe20007f1e0ff */
[----:B0-----:R-:W-:-:S03]  /*11c0*/  VIADD R23, R7, 0x1 ;  /* 0x0000000107177836 */ /* 0x001fc60000000000 */
[----:B------:R-:W-:Y:S02]  /*11d0*/  LEA.HI.X.SX32 R7, R7, R13, 0x1, P0 ;  /* 0x0000000d07077211 */ /* 0x000fe400000f0eff */
[----:B------:R0:W-:Y:S04]  /*11e0*/  STG.E desc[UR8][R10.64], R23 ;  /* 0x000000170a007986 */ /* 0x0001e8000c101908 */
[----:B----4-:R4:W-:Y:S04]  /*11f0*/  STG.E.U8 desc[UR8][R6.64], R29 ;  /* 0x0000001d06007986 */ /* 0x0109e8000c101108 */
[----:B--2---:R-:W2:Y:S01]  /*1200*/  LDG.E R19, desc[UR8][R10.64] ;  /* 0x000000080a137981 */ /* 0x004ea2000c1e1900 */
[----:B---3--:R-:W3:Y:S01]  /*1210*/  LDC.U8 R27, c[0x0][0x3a8] ;  /* 0x0000ea00ff1b7b82 */ /* 0x008ee20000000000 */
[C---:B--2---:R-:W-:Y:S01]  /*1220*/  IADD3 R18, P0, PT, R19.reuse, R12, RZ ;  /* 0x0000000c13127210 */ /* 0x044fe20007f1e0ff */
        /* <DEDUP_REMOVED lines=9> */
[----:B---3--:R3:W-:Y:S04]  /*12c0*/  STG.E.U8 desc[UR8][R8.64], R27 ;  /* 0x0000001b08007986 */ /* 0x0087e8000c101108 */
[----:B----4-:R-:W4:Y:S01]  /*12d0*/  LDG.E R7, desc[UR8][R10.64] ;  /* 0x000000080a077981 */ /* 0x010f22000c1e1900 */
[----:B------:R-:W-:Y:S01]  /*12e0*/  IMAD.U32 R22, RZ, RZ, UR10 ;  /* 0x0000000aff167e24 */ /* 0x000fe2000f8e00ff */
[----:B------:R-:W5:Y:S01]  /*12f0*/  LDC.U8 R29, c[0x0][0x3aa] ;  /* 0x0000ea80ff1d7b82 */ /* 0x000f620000000000 */
[C---:B----4-:R-:W-:Y:S01]  /*1300*/  IADD3 R6, P0, PT, R7.reuse, R12, RZ ;  /* 0x0000000c07067210 */ /* 0x050fe20007f1e0ff */
[----:B------:R-:W-:-:S03]  /*1310*/  VIADD R25, R7, 0x1 ;  /* 0x0000000107197836 */ /* 0x000fc60000000000 */
[----:B------:R-:W-:Y:S02]  /*1320*/  LEA.HI.X.SX32 R7, R7, R13, 0x1, P0 ;  /* 0x0000000d07077211 */ /* 0x000fe400000f0eff */
[----:B------:R-:W-:Y:S04]  /*1330*/  STG.E desc[UR8][R10.64], R25 ;  /* 0x000000190a007986 */ /* 0x000fe8000c101908 */
[----:B------:R4:W-:Y:S04]  /*1340*/  STG.E.U8 desc[UR8][R6.64], R22 ;  /* 0x0000001606007986 */ /* 0x0009e8000c101108 */
[----:B--2---:R-:W2:Y:S02]  /*1350*/  LDG.E R19, desc[UR8][R10.64] ;  /* 0x000000080a137981 */ /* 0x004ea4000c1e1900 */
[C---:B--2---:R-:W-:Y:S01]  /*1360*/  IADD3 R18, P0, PT, R19.reuse, R12, RZ ;  /* 0x0000000c13127210 */ /* 0x044fe20007f1e0ff */
[----:B0-----:R-:W-:-:S03]  /*1370*/  VIADD R23, R19, 0x1 ;  /* 0x0000000113177836 */ /* 0x001fc60000000000 */
[----:B------:R-:W-:Y:S02]  /*1380*/  LEA.HI.X.SX32 R19, R19, R13, 0x1, P0 ;  /* 0x0000000d13137211 */ /* 0x000fe400000f0eff */
[----:B------:R-:W-:Y:S04]  /*1390*/  STG.E desc[UR8][R10.64], R23 ;  /* 0x000000170a007986 */ /* 0x000fe8000c101908 */
[----:B-----5:R0:W-:Y:S04]  /*13a0*/  STG.E.U8 desc[UR8][R18.64], R29 ;  /* 0x0000001d12007986 */ /* 0x0201e8000c101108 */
[----:B---3--:R-:W2:Y:S01]  /*13b0*/  LDG.E R8, desc[UR8][R10.64] ;  /* 0x000000080a087981 */ /* 0x008ea2000c1e1900 */
[----:B------:R-:W-:Y:S01]  /*13c0*/  IMAD.U32 R27, RZ, RZ, UR5 ;  /* 0x00000005ff1b7e24 */ /* 0x000fe2000f8e00ff */
[----:B------:R-:W0:Y:S08]  /*13d0*/  MUFU.RCP64H R9, UR18 ;  /* 0x0000001200097d08 */ /* 0x000e300008001800 */
[----:B----4-:R-:W3:Y:S01]  /*13e0*/  I2F.F64.U32 R6, UR12 ;  /* 0x0000000c00067d12 */ /* 0x010ee20008201800 */
[C---:B--2---:R-:W-:Y:S01]  /*13f0*/  IADD3 R20, P0, PT, R8.reuse, R12, RZ ;  /* 0x0000000c08147210 */ /* 0x044fe20007f1e0ff */
[----:B------:R-:W-:-:S03]  /*1400*/  VIADD R25, R8, 0x1 ;  /* 0x0000000108197836 */ /* 0x000fc60000000000 */
[----:B------:R-:W-:Y:S02]  /*1410*/  LEA.HI.X.SX32 R21, R8, R13, 0x1, P0 ;  /* 0x0000000d08157211 */ /* 0x000fe400000f0eff */
[----:B------:R-:W-:Y:S04]  /*1420*/  STG.E desc[UR8][R10.64], R25 ;  /* 0x000000190a007986 */ /* 0x000fe8000c101908 */
[----:B------:R2:W-:Y:S04]  /*1430*/  STG.E.U8 desc[UR8][R20.64], R27 ;  /* 0x0000001b14007986 */ /* 0x0005e8000c101108 */
[----:B------:R-:W4:Y:S01]  /*1440*/  LDG.E R26, desc[UR8][R10.64] ;  /* 0x000000080a1a7981 */ /* 0x000f22000c1e1900 */
[----:B------:R-:W-:Y:S01]  /*1450*/  IMAD.MOV.U32 R8, RZ, RZ, 0x1 ;  /* 0x00000001ff087424 */ /* 0x000fe200078e00ff */
[----:B---3--:R-:W-:-:S05]  /*1460*/  DFMA R6, R16, -0.5, R6 ;  /* 0xbfe000001006782b */ /* 0x008fca0000000006 */
[----:B0-----:R-:W-:Y:S01]  /*1470*/  DFMA R18, R8, -R14, 1 ;  /* 0x3ff000000812742b */ /* 0x001fe2000000080e */
[----:B--2---:R-:W0:Y:S07]  /*1480*/  LDC.64 R20, c[0x4][0x8] ;  /* 0x01000200ff147b82 */ /* 0x004e2e0000000a00 */
[----:B------:R-:W-:-:S08]  /*1490*/  DFMA R18, R18, R18, R18 ;  /* 0x000000121212722b */ /* 0x000fd00000000012 */
[----:B------:R-:W-:Y:S02]  /*14a0*/  DFMA R18, R8, R18, R8 ;  /* 0x000000120812722b */ /* 0x000fe40000000008 */
[----:B------:R-:W-:-:S06]  /*14b0*/  DADD R8, R6, UR16 ;  /* 0x0000001006087e29 */ /* 0x000fcc0008000000 */
[----:B------:R-:W-:-:S04]  /*14c0*/  DFMA R22, R18, -R14, 1 ;  /* 0x3ff000001216742b */ /* 0x000fc8000000080e */
[----:B------:R-:W-:-:S04]  /*14d0*/  FSETP.GEU.AND P1, PT, |R9|, 6.5827683646048100446e-37, PT ;  /* 0x036000000900780b */ /* 0x000fc80003f2e200 */
[----:B------:R-:W-:Y:S01]  /*14e0*/  DFMA R6, R18, R22, R18 ;  /* 0x000000161206722b */ /* 0x000fe20000000012 */
[----:B------:R-:W2:Y:S07]  /*14f0*/  LDC.64 R18, c[0x4][RZ] ;  /* 0x01000000ff127b82 */ /* 0x000eae0000000a00 */
[----:B------:R-:W-:-:S08]  /*1500*/  DMUL R22, R6, R8 ;  /* 0x0000000806167228 */ /* 0x000fd00000000000 */
[----:B------:R-:W-:-:S08]  /*1510*/  DFMA R24, R22, -R14, R8 ;  /* 0x8000000e1618722b */ /* 0x000fd00000000008 */
[----:B------:R-:W-:-:S10]  /*1520*/  DFMA R6, R6, R24, R22 ;  /* 0x000000180606722b */ /* 0x000fd40000000016 */
[----:B------:R-:W-:Y:S01]  /*1530*/  FFMA R24, RZ, UR18, R7 ;  /* 0x00000012ff187c23 */ /* 0x000fe20008000007 */
[C---:B----4-:R-:W-:Y:S01]  /*1540*/  IADD3 R22, P0, PT, R26.reuse, R12, RZ ;  /* 0x0000000c1a167210 */ /* 0x050fe20007f1e0ff */
[----:B------:R-:W-:-:S03]  /*1550*/  VIADD R25, R26, 0x1 ;  /* 0x000000011a197836 */ /* 0x000fc60000000000 */
[----:B------:R-:W-:Y:S02]  /*1560*/  LEA.HI.X.SX32 R23, R26, R13, 0x1, P0 ;  /* 0x0000000d1a177211 */ /* 0x000fe400000f0eff */
[----:B------:R3:W-:Y:S01]  /*1570*/  STG.E desc[UR8][R10.64], R25 ;  /* 0x000000190a007986 */ /* 0x0007e2000c101908 */
[----:B------:R-:W-:-:S03]  /*1580*/  FSETP.GT.AND P0, PT, |R24|, 1.469367938527859385e-39, PT ;  /* 0x001000001800780b */ /* 0x000fc60003f04200 */
[----:B------:R3:W-:Y:S04]  /*1590*/  STG.E.U8 desc[UR8][R22.64], R0 ;  /* 0x0000000016007986 */ /* 0x0007e8000c101108 */
[----:B--2---:R3:W-:Y:S04]  /*15a0*/  STG.E.64 desc[UR8][R18.64], RZ ;  /* 0x000000ff12007986 */ /* 0x0047e8000c101b08 */
[----:B0-----:R3:W-:Y:S02]  /*15b0*/  STG.E.64 desc[UR8][R20.64], RZ ;  /* 0x000000ff14007986 */ /* 0x0017e4000c101b08 */
[----:B------:R-:W-:Y:S05]  /*15c0*/  @P0 BRA P1, `(.L_x_7) ;  /* 0x0000000000100947 */ /* 0x000fea0000800000 */
[----:B---3--:R-:W-:-:S07]  /*15d0*/  MOV R0, 0x15f0 ;  /* 0x000015f000007802 */ /* 0x008fce0000000f00 */
[----:B-1----:R-:W-:Y:S05]  /*15e0*/  CALL.REL.NOINC `($__internal_0_$__cuda_sm20_div_rn_f64_full) ;  /* 0x0000001000507944 */ /* 0x002fea0003c00000 */
[----:B------:R-:W-:Y:S02]  /*15f0*/  IMAD.MOV.U32 R6, RZ, RZ, R20 ;  /* 0x000000ffff067224 */ /* 0x000fe400078e0014 */
[----:B------:R-:W-:-:S07]  /*1600*/  IMAD.MOV.U32 R7, RZ, RZ, R21 ;  /* 0x000000ffff077224 */ /* 0x000fce00078e0015 */
.L_x_7:
[----:B---3--:R-:W0:Y:S08]  /*1610*/  LDC.64 R18, c[0x4][0x10] ;  /* 0x01000400ff127b82 */ /* 0x008e300000000a00 */
[----:B------:R-:W2:Y:S08]  /*1620*/  LDC.64 R20, c[0x4][0x18] ;  /* 0x01000600ff147b82 */ /* 0x000eb00000000a00 */
[----:B------:R-:W3:Y:S01]  /*1630*/  LDC.64 R8, c[0x4][0x28] ;  /* 0x01000a00ff087b82 */ /* 0x000ee20000000a00 */
[----:B0-----:R0:W-:Y:S04]  /*1640*/  STG.E.64 desc[UR8][R18.64], R6 ;  /* 0x0000000612007986 */ /* 0x0011e8000c101b08 */
[----:B--2---:R-:W-:Y:S04]  /*1650*/  STG.E.64 desc[UR8][R20.64], R2 ;  /* 0x0000000214007986 */ /* 0x004fe8000c101b08 */
[----:B---3--:R-:W2:Y:S01]  /*1660*/  LDG.E R0, desc[UR8][R8.64] ;  /* 0x0000000808007981 */ /* 0x008ea2000c1e1900 */
[----:B------:R-:W-:-:S06]  /*1670*/  USHF.R.U32.HI UR6, URZ, 0x18, UR12 ;  /* 0x00000018ff067899 */ /* 0x000fcc000801160c */
[----:B------:R-:W-:Y:S01]  /*1680*/  IMAD.U32 R25, RZ, RZ, UR6 ;  /* 0x00000006ff197e24 */ /* 0x000fe2000f8e00ff */
[C---:B--2---:R-:W-:Y:S01]  /*1690*/  IADD3 R10, P0, PT, R0.reuse, UR20, RZ ;  /* 0x00000014000a7c10 */ /* 0x044fe2000ff1e0ff */
[----:B------:R-:W-:-:S03]  /*16a0*/  VIADD R23, R0, 0x1 ;  /* 0x0000000100177836 */ /* 0x000fc60000000000 */
[----:B------:R-:W-:Y:S02]  /*16b0*/  LEA.HI.X.SX32 R11, R0, UR21, 0x1, P0 ;  /* 0x00000015000b7c11 */ /* 0x000fe400080f0eff */
[----:B------:R-:W-:Y:S04]  /*16c0*/  STG.E desc[UR8][R8.64], R23 ;  /* 0x0000001708007986 */ /* 0x000fe8000c101908 */
[----:B------:R2:W-:Y:S04]  /*16d0*/  STG.E.U8 desc[UR8][R10.64], R25 ;  /* 0x000000190a007986 */ /* 0x0005e8000c101108 */
[----:B------:R-:W0:Y:S01]  /*16e0*/  LDG.E R0, desc[UR8][R8.64] ;  /* 0x0000000808007981 */ /* 0x000e22000c1e1900 */
[----:B------:R-:W-:-:S06]  /*16f0*/  USHF.R.U32.HI UR6, URZ, 0x10, UR12 ;  /* 0x00000010ff067899 */ /* 0x000fcc000801160c */
[----:B------:R-:W-:Y:S01]  /*1700*/  IMAD.U32 R27, RZ, RZ, UR6 ;  /* 0x00000006ff1b7e24 */ /* 0x000fe2000f8e00ff */
[C---:B0-----:R-:W-:Y:S01]  /*1710*/  IADD3 R6, P0, PT, R0.reuse, UR20, RZ ;  /* 0x0000001400067c10 */ /* 0x041fe2000ff1e0ff */
[----:B------:R-:W-:-:S03]  /*1720*/  VIADD R19, R0, 0x1 ;  /* 0x0000000100137836 */ /* 0x000fc60000000000 */
[----:B------:R-:W-:Y:S02]  /*1730*/  LEA.HI.X.SX32 R7, R0, UR21, 0x1, P0 ;  /* 0x0000001500077c11 */ /* 0x000fe400080f0eff */
[----:B------:R-:W-:Y:S04]  /*1740*/  STG.E desc[UR8][R8.64], R19 ;  /* 0x0000001308007986 */ /* 0x000fe8000c101908 */
[----:B------:R0:W-:Y:S04]  /*1750*/  STG.E.U8 desc[UR8][R6.64], R27 ;  /* 0x0000001b06007986 */ /* 0x0001e8000c101108 */
[----:B------:R-:W3:Y:S01]  /*1760*/  LDG.E R0, desc[UR8][R8.64] ;  /* 0x0000000808007981 */ /* 0x000ee2000c1e1900 */
[----:B------:R-:W-:-:S06]  /*1770*/  USHF.R.U32.HI UR6, URZ, 0x8, UR12 ;  /* 0x00000008ff067899 */ /* 0x000fcc000801160c */
[----:B--2---:R-:W-:Y:S01]  /*1780*/  IMAD.U32 R25, RZ, RZ, UR6 ;  /* 0x00000006ff197e24 */ /* 0x004fe2000f8e00ff */
[C---:B---3--:R-:W-:Y:S01]  /*1790*/  IADD3 R10, P0, PT, R0.reuse, UR20, RZ ;  /* 0x00000014000a7c10 */ /* 0x048fe2000ff1e0ff */
[----:B------:R-:W-:-:S03]  /*17a0*/  VIADD R21, R0, 0x1 ;  /* 0x0000000100157836 */ /* 0x000fc60000000000 */
[----:B------:R-:W-:Y:S02]  /*17b0*/  LEA.HI.X.SX32 R11, R0, UR21, 0x1, P0 ;  /* 0x00000015000b7c11 */ /* 0x000fe400080f0eff */
[----:B------:R2:W-:Y:S04]  /*17c0*/  STG.E desc[UR8][R8.64], R21 ;  /* 0x0000001508007986 */ /* 0x0005e8000c101908 */
[----:B------:R3:W-:Y:S04]  /*17d0*/  STG.E.U8 desc[UR8][R10.64], R25 ;  /* 0x000000190a007986 */ /* 0x0007e8000c101108 */
[----:B------:R-:W4:Y:S01]  /*17e0*/  LDG.E R0, desc[UR8][R8.64] ;  /* 0x0000000808007981 */ /* 0x000f22000c1e1900 */
[----:B0-----:R-:W-:Y:S01]  /*17f0*/  IMAD.U32 R27, RZ, RZ, UR12 ;  /* 0x0000000cff1b7e24 */ /* 0x001fe2000f8e00ff */
[C---:B----4-:R-:W-:Y:S01]  /*1800*/  IADD3 R18, P0, PT, R0.reuse, UR20, RZ ;  /* 0x0000001400127c10 */ /* 0x050fe2000ff1e0ff */
[----:B------:R-:W-:-:S03]  /*1810*/  VIADD R23, R0, 0x1 ;  /* 0x0000000100177836 */ /* 0x000fc60000000000 */
[----:B------:R-:W-:Y:S02]  /*1820*/  LEA.HI.X.SX32 R19, R0, UR21, 0x1, P0 ;  /* 0x0000001500137c11 */ /* 0x000fe400080f0eff */
[----:B------:R-:W-:Y:S04]  /*1830*/  STG.E desc[UR8][R8.64], R23 ;  /* 0x0000001708007986 */ /* 0x000fe8000c101908 */
[----:B------:R0:W-:Y:S04]  /*1840*/  STG.E.U8 desc[UR8][R18.64], R27 ;  /* 0x0000001b12007986 */ /* 0x0001e8000c101108 */
[----:B------:R-:W4:Y:S01]  /*1850*/  LDG.E R0, desc[UR8][R8.64] ;  /* 0x0000000808007981 */ /* 0x000f22000c1e1900 */
[----:B------:R-:W-:Y:S01]  /*1860*/  IMAD.MOV.U32 R20, RZ, RZ, 0xa ;  /* 0x0000000aff147424 */ /* 0x000fe200078e00ff */
[C---:B----4-:R-:W-:Y:S01]  /*1870*/  IADD3 R6, P0, PT, R0.reuse, UR20, RZ ;  /* 0x0000001400067c10 */ /* 0x050fe2000ff1e0ff */
[----:B--2---:R-:W-:-:S03]  /*1880*/  VIADD R21, R0, 0x1 ;  /* 0x0000000100157836 */ /* 0x004fc60000000000 */
[----:B------:R-:W-:Y:S02]  /*1890*/  LEA.HI.X.SX32 R7, R0, UR21, 0x1, P0 ;  /* 0x0000001500077c11 */ /* 0x000fe400080f0eff */
[----:B------:R-:W-:Y:S01]  /*18a0*/  PRMT R0, R20, 0x7610, R0 ;  /* 0x0000761014007816 */ /* 0x000fe20000000000 */
[----:B------:R2:W-:Y:S04]  /*18b0*/  STG.E desc[UR8][R8.64], R21 ;  /* 0x0000001508007986 */ /* 0x0005e8000c101908 */
[----:B------:R4:W-:Y:S04]  /*18c0*/  STG.E.U8 desc[UR8][R6.64], R0 ;  /* 0x0000000006007986 */ /* 0x0009e8000c101108 */
[----:B---3--:R-:W3:Y:S01]  /*18d0*/  LDG.E R11, desc[UR8][R8.64] ;  /* 0x00000008080b7981 */ /* 0x008ee2000c1e1900 */
[----:B0-----:R-:W-:Y:S01]  /*18e0*/  IMAD.U32 R27, RZ, RZ, UR7 ;  /* 0x00000007ff1b7e24 */ /* 0x001fe2000f8e00ff */
[----:B------:R-:W0:Y:S01]  /*18f0*/  LDC.U8 R25, c[0x0][0x38a] ;  /* 0x0000e280ff197b82 */ /* 0x000e220000000000 */
[C---:B---3--:R-:W-:Y:S01]  /*1900*/  IADD3 R10, P0, PT, R11.reuse, UR20, RZ ;  /* 0x000000140b0a7c10 */ /* 0x048fe2000ff1e0ff */
[----:B------:R-:W-:-:S03]  /*1910*/  VIADD R23, R11, 0x1 ;  /* 0x000000010b177836 */ /* 0x000fc60000000000 */
[----:B------:R-:W-:Y:S02]  /*1920*/  LEA.HI.X.SX32 R11, R11, UR21, 0x1, P0 ;  /* 0x000000150b0b7c11 */ /* 0x000fe400080f0eff */
[----:B------:R-:W-:Y:S04]  /*1930*/  STG.E desc[UR8][R8.64], R23 ;  /* 0x0000001708007986 */ /* 0x000fe8000c101908 */
[----:B------:R3:W-:Y:S04]  /*1940*/  STG.E.U8 desc[UR8][R10.64], R27 ;  /* 0x0000001b0a007986 */ /* 0x0007e8000c101108 */
[----:B------:R-:W5:Y:S02]  /*1950*/  LDG.E R19, desc[UR8][R8.64] ;  /* 0x0000000808137981 */ /* 0x000f64000c1e1900 */
[C---:B-----5:R-:W-:Y:S01]  /*1960*/  IADD3 R18, P0, PT, R19.reuse, UR20, RZ ;  /* 0x0000001413127c10 */ /* 0x060fe2000ff1e0ff */
[----:B--2---:R-:W-:-:S03]  /*1970*/  VIADD R21, R19, 0x1 ;  /* 0x0000000113157836 */ /* 0x004fc60000000000 */
[----:B------:R-:W-:Y:S02]  /*1980*/  LEA.HI.X.SX32 R19, R19, UR21, 0x1, P0 ;  /* 0x0000001513137c11 */ /* 0x000fe400080f0eff */
[----:B------:R2:W-:Y:S04]  /*1990*/  STG.E desc[UR8][R8.64], R21 ;  /* 0x0000001508007986 */ /* 0x0005e8000c101908 */
[----:B0-----:R0:W-:Y:S04]  /*19a0*/  STG.E.U8 desc[UR8][R18.64], R25 ;  /* 0x0000001912007986 */ /* 0x0011e8000c101108 */
[----:B----4-:R-:W4:Y:S01]  /*19b0*/  LDG.E R7, desc[UR8][R8.64] ;  /* 0x0000000808077981 */ /* 0x010f22000c1e1900 */
[----:B------:R-:W-:Y:S01]  /*19c0*/  IMAD.U32 R29, RZ, RZ, UR15 ;  /* 0x0000000fff1d7e24 */ /* 0x000fe2000f8e00ff */
[----:B---3--:R-:W3:Y:S01]  /*19d0*/  LDC.U8 R27, c[0x0][0x388] ;  /* 0x0000e200ff1b7b82 */ /* 0x008ee20000000000 */
[C---:B----4-:R-:W-:Y:S01]  /*19e0*/  IADD3 R6, P0, PT, R7.reuse, UR20, RZ ;  /* 0x0000001407067c10 */ /* 0x050fe2000ff1e0ff */
[----:B------:R-:W-:-:S03]  /*19f0*/  VIADD R23, R7, 0x1 ;  /* 0x0000000107177836 */ /* 0x000fc60000000000 */
[----:B------:R-:W-:Y:S02]  /*1a00*/  LEA.HI.X.SX32 R7, R7, UR21, 0x1, P0 ;  /* 0x0000001507077c11 */ /* 0x000fe400080f0eff */
[----:B------:R4:W-:Y:S04]  /*1a10*/  STG.E desc[UR8][R8.64], R23 ;  /* 0x0000001708007986 */ /* 0x0009e8000c101908 */
[----:B------:R5:W-:Y:S04]  /*1a20*/  STG.E.U8 desc[UR8][R6.64], R29 ;  /* 0x0000001d06007986 */ /* 0x000be8000c101108 */
[----:B------:R-:W2:Y:S02]  /*1a30*/  LDG.E R11, desc[UR8][R8.64] ;  /* 0x00000008080b7981 */ /* 0x000ea4000c1e1900 */
[C---:B--2---:R-:W-:Y:S01]  /*1a40*/  IADD3 R10, P0, PT, R11.reuse, UR20, RZ ;  /* 0x000000140b0a7c10 */ /* 0x044fe2000ff1e0ff */
[----:B------:R-:W-:-:S03]  /*1a50*/  VIADD R21, R11, 0x1 ;  /* 0x000000010b157836 */ /* 0x000fc60000000000 */
[----:B------:R-:W-:Y:S02]  /*1a60*/  LEA.HI.X.SX32 R11, R11, UR21, 0x1, P0 ;  /* 0x000000150b0b7c11 */ /* 0x000fe400080f0eff */
[----:B------:R2:W-:Y:S04]  /*1a70*/  STG.E desc[UR8][R8.64], R21 ;  /* 0x0000001508007986 */ /* 0x0005e8000c101908 */
[----:B---3--:R3:W-:Y:S04]  /*1a80*/  STG.E.U8 desc[UR8][R10.64], R27 ;  /* 0x0000001b0a007986 */ /* 0x0087e8000c101108 */
[----:B0-----:R-:W4:Y:S01]  /*1a90*/  LDG.E R19, desc[UR8][R8.64] ;  /* 0x0000000808137981 */ /* 0x001f22000c1e1900 */
[----:B------:R-:W0:Y:S01]  /*1aa0*/  LDC.U8 R25, c[0x0][0x3a8] ;  /* 0x0000ea00ff197b82 */ /* 0x000e220000000000 */
[C---:B----4-:R-:W-:Y:S01]  /*1ab0*/  IADD3 R18, P0, PT, R19.reuse, UR20, RZ ;  /* 0x0000001413127c10 */ /* 0x050fe2000ff1e0ff */
[----:B------:R-:W-:-:S03]  /*1ac0*/  VIADD R23, R19, 0x1 ;  /* 0x0000000113177836 */ /* 0x000fc60000000000 */
[----:B------:R-:W-:Y:S02]  /*1ad0*/  LEA.HI.X.SX32 R19, R19, UR21, 0x1, P0 ;  /* 0x0000001513137c11 */ /* 0x000fe400080f0eff */
[----:B------:R4:W-:Y:S04]  /*1ae0*/  STG.E desc[UR8][R8.64], R23 ;  /* 0x0000001708007986 */ /* 0x0009e8000c101908 */
[----:B------:R1:W-:Y:S04]  /*1af0*/  STG.E.U8 desc[UR8][R18.64], R0 ;  /* 0x0000000012007986 */ /* 0x0003e8000c101108 */
[----:B-----5:R-:W5:Y:S02]  /*1b00*/  LDG.E R7, desc[UR8][R8.64] ;  /* 0x0000000808077981 */ /* 0x020f64000c1e1900 */
[C---:B-----5:R-:W-:Y:S01]  /*1b10*/  IADD3 R6, P0, PT, R7.reuse, UR20, RZ ;  /* 0x0000001407067c10 */ /* 0x060fe2000ff1e0ff */
[----:B--2---:R-:W-:-:S03]  /*1b20*/  VIADD R21, R7, 0x1 ;  /* 0x0000000107157836 */ /* 0x004fc60000000000 */
[----:B------:R-:W-:Y:S02]  /*1b30*/  LEA.HI.X.SX32 R7, R7, UR21, 0x1, P0 ;  /* 0x0000001507077c11 */ /* 0x000fe400080f0eff */
[----:B------:R2:W-:Y:S04]  /*1b40*/  STG.E desc[UR8][R8.64], R21 ;  /* 0x0000001508007986 */ /* 0x0005e8000c101908 */
[----:B0-----:R0:W-:Y:S04]  /*1b50*/  STG.E.U8 desc[UR8][R6.64], R25 ;  /* 0x0000001906007986 */ /* 0x0011e8000c101108 */
[----:B---3--:R-:W3:Y:S01]  /*1b60*/  LDG.E R11, desc[UR8][R8.64] ;  /* 0x00000008080b7981 */ /* 0x008ee2000c1e1900 */
[----:B------:R-:W-:Y:S01]  /*1b70*/  IMAD.U32 R29, RZ, RZ, UR10 ;  /* 0x0000000aff1d7e24 */ /* 0x000fe2000f8e00ff */
[----:B------:R-:W5:Y:S01]  /*1b80*/  LDC.U8 R27, c[0x0][0x3aa] ;  /* 0x0000ea80ff1b7b82 */ /* 0x000f620000000000 */
[C---:B---3--:R-:W-:Y:S01]  /*1b90*/  IADD3 R10, P0, PT, R11.reuse, UR20, RZ ;  /* 0x000000140b0a7c10 */ /* 0x048fe2000ff1e0ff */
[----:B----4-:R-:W-:-:S03]  /*1ba0*/  VIADD R23, R11, 0x1 ;  /* 0x000000010b177836 */ /* 0x010fc60000000000 */
[----:B------:R-:W-:Y:S02]  /*1bb0*/  LEA.HI.X.SX32 R11, R11, UR21, 0x1, P0 ;  /* 0x000000150b0b7c11 */ /* 0x000fe400080f0eff */
[----:B------:R3:W-:Y:S04]  /*1bc0*/  STG.E desc[UR8][R8.64], R23 ;  /* 0x0000001708007986 */ /* 0x0007e8000c101908 */
[----:B------:R4:W-:Y:S04]  /*1bd0*/  STG.E.U8 desc[UR8][R10.64], R29 ;  /* 0x0000001d0a007986 */ /* 0x0009e8000c101108 */
[----:B-1----:R-:W2:Y:S02]  /*1be0*/  LDG.E R19, desc[UR8][R8.64] ;  /* 0x0000000808137981 */ /* 0x002ea4000c1e1900 */
[C---:B--2---:R-:W-:Y:S01]  /*1bf0*/  IADD3 R18, P0, PT, R19.reuse, UR20, RZ ;  /* 0x0000001413127c10 */ /* 0x044fe2000ff1e0ff */
[----:B------:R-:W-:-:S03]  /*1c00*/  VIADD R21, R19, 0x1 ;  /* 0x0000000113157836 */ /* 0x000fc60000000000 */
[----:B------:R-:W-:Y:S02]  /*1c10*/  LEA.HI.X.SX32 R19, R19, UR21, 0x1, P0 ;  /* 0x0000001513137c11 */ /* 0x000fe400080f0eff */
[----:B------:R-:W-:Y:S04]  /*1c20*/  STG.E desc[UR8][R8.64], R21 ;  /* 0x0000001508007986 */ /* 0x000fe8000c101908 */
[----:B-----5:R1:W-:Y:S04]  /*1c30*/  STG.E.U8 desc[UR8][R18.64], R27 ;  /* 0x0000001b12007986 */ /* 0x0203e8000c101108 */
[----:B0-----:R-:W2:Y:S01]  /*1c40*/  LDG.E R7, desc[UR8][R8.64] ;  /* 0x0000000808077981 */ /* 0x001ea2000c1e1900 */
[----:B------:R-:W-:Y:S01]  /*1c50*/  IMAD.U32 R25, RZ, RZ, UR5 ;  /* 0x00000005ff197e24 */ /* 0x000fe2000f8e00ff */
[C---:B--2---:R-:W-:Y:S01]  /*1c60*/  IADD3 R6, P0, PT, R7.reuse, UR20, RZ ;  /* 0x0000001407067c10 */ /* 0x044fe2000ff1e0ff */
[----:B---3--:R-:W-:-:S03]  /*1c70*/  VIADD R23, R7, 0x1 ;  /* 0x0000000107177836 */ /* 0x008fc60000000000 */
[----:B------:R-:W-:Y:S02]  /*1c80*/  LEA.HI.X.SX32 R7, R7, UR21, 0x1, P0 ;  /* 0x0000001507077c11 */ /* 0x000fe400080f0eff */
[----:B------:R0:W-:Y:S04]  /*1c90*/  STG.E desc[UR8][R8.64], R23 ;  /* 0x0000001708007986 */ /* 0x0001e8000c101908 */
[----:B------:R0:W-:Y:S04]  /*1ca0*/  STG.E.U8 desc[UR8][R6.64], R25 ;  /* 0x0000001906007986 */ /* 0x0001e8000c101108 */
[----:B----4-:R-:W2:Y:S01]  /*1cb0*/  LDG.E R10, desc[UR8][R8.64] ;  /* 0x00000008080a7981 */ /* 0x010ea2000c1e1900 */
[----:B------:R-:W-:-:S02]  /*1cc0*/  UIADD3 UR11, UPT, UPT, UR11, 0x2, URZ ;  /* 0x000000020b0b7890 */ /* 0x000fc4000fffe0ff */
[----:B------:R-:W-:Y:S01]  /*1cd0*/  UIADD3 UR12, UPT, UPT, UR12, 0x2, URZ ;  /* 0x000000020c0c7890 */ /* 0x000fe2000fffe0ff */
[----:B--2---:R-:W-:-:S13]  /*1ce0*/  R2UR UR6, R10 ;  /* 0x000000000a0672ca */ /* 0x004fda00000e0000 */
[----:B------:R-:W-:Y:S02]  /*1cf0*/  UIADD3 UR14, UP0, UPT, UR6, UR20, URZ ;  /* 0x00000014060e7290 */ /* 0x000fe4000ff1e0ff */
[----:B------:R-:W-:Y:S02]  /*1d00*/  UIADD3 UR13, UPT, UPT, UR6, 0x1, URZ ;  /* 0x00000001060d7890 */ /* 0x000fe4000fffe0ff */
[----:B------:R-:W-:Y:S02]  /*1d10*/  ULEA.HI.X.SX32 UR6, UR6, UR21, 0x1, UP0 ;  /* 0x0000001506067291 */ /* 0x000fe400080f0eff */
[----:B------:R-:W-:Y:S01]  /*1d20*/  IMAD.U32 R10, RZ, RZ, UR14 ;  /* 0x0000000eff0a7e24 */ /* 0x000fe2000f8e00ff */
[----:B------:R-:W-:Y:S01]  /*1d30*/  UISETP.NE.AND UP0, UPT, UR11, URZ, UPT ;  /* 0x000000ff0b00728c */ /* 0x000fe2000bf05270 */
[----:B-1----:R-:W-:Y:S02]  /*1d40*/  IMAD.U32 R19, RZ, RZ, UR13 ;  /* 0x0000000dff137e24 */ /* 0x002fe4000f8e00ff */
[----:B------:R-:W-:-:S03]  /*1d50*/  IMAD.U32 R11, RZ, RZ, UR6 ;  /* 0x00000006ff0b7e24 */ /* 0x000fc6000f8e00ff */
[----:B------:R0:W-:Y:S04]  /*1d60*/  STG.E desc[UR8][R8.64], R19 ;  /* 0x0000001308007986 */ /* 0x0001e8000c101908 */
[----:B------:R0:W-:Y:S01]  /*1d70*/  STG.E.U8 desc[UR8][R10.64], R0 ;  /* 0x000000000a007986 */ /* 0x0001e2000c101108 */
[----:B------:R-:W-:Y:S05]  /*1d80*/  BRA.U UP0, `(.L_x_8) ;  /* 0xfffffff100087547 */ /* 0x000fea000b83ffff */
.L_x_6:
[----:B------:R-:W3:Y:S02]  /*1d90*/  LDCU UR5, c[0x0][0x380] ;  /* 0x00007000ff0577ac */ /* 0x000ee40008000800 */
[----:B---3--:R-:W-:-:S04]  /*1da0*/  ULOP3.LUT UR5, UR5, 0x1, URZ, 0xc0, !UPT ;  /* 0x0000000105057892 */ /* 0x008fc8000f8ec0ff */
[----:B------:R-:W-:-:S09]  /*1db0*/  UISETP.NE.U32.AND UP0, UPT, UR5, 0x1, UPT ;  /* 0x000000010500788c */ /* 0x000fd2000bf05070 */
[----:B------:R-:W-:Y:S05]  /*1dc0*/  BRA.U UP0, `(.L_x_0) ;  /* 0x00000009003c7547 */ /* 0x000fea000b800000 */
[----:B------:R-:W3:Y:S01]  /*1dd0*/  LDCU UR5, c[0x0][0x3a4] ;  /* 0x00007480ff0577ac */ /* 0x000ee20008000800 */
[----:B0-----:R-:W0:Y:S01]  /*1de0*/  LDC.64 R6, c[0x0][0x3a0] ;  /* 0x0000e800ff067b82 */ /* 0x001e220000000a00 */
[----:B------:R-:W-:Y:S01]  /*1df0*/  IMAD.MOV.U32 R10, RZ, RZ, 0x1 ;  /* 0x00000001ff0a7424 */ /* 0x000fe200078e00ff */
[----:B------:R-:W2:Y:S01]  /*1e00*/  I2F.F64.U32 R8, UR4 ;  /* 0x0000000400087d12 */ /* 0x000ea20008201800 */
[----:B------:R-:W4:Y:S05]  /*1e10*/  LDCU.64 UR6, c[0x0][0x390] ;  /* 0x00007200ff0677ac */ /* 0x000f2a0008000a00 */
[----:B------:R-:W5:Y:S02]  /*1e20*/  LDC.64 R14, c[0x4][0x8] ;  /* 0x01000200ff0e7b82 */ /* 0x000f640000000a00 */
[----:B---3--:R-:W0:Y:S01]  /*1e30*/  MUFU.RCP64H R11, UR5 ;  /* 0x00000005000b7d08 */ /* 0x008e220008001800 */
[----:B--2---:R-:W-:-:S08]  /*1e40*/  DFMA R8, R16, -0.5, R8 ;  /* 0xbfe000001008782b */ /* 0x004fd00000000008 */
[----:B----4-:R-:W-:Y:S02]  /*1e50*/  DADD R8, R8, UR6 ;  /* 0x0000000608087e29 */ /* 0x010fe40008000000 */
[----:B0-----:R-:W-:-:S08]  /*1e60*/  DFMA R12, R10, -R6, 1 ;  /* 0x3ff000000a0c742b */ /* 0x001fd00000000806 */
[----:B------:R-:W-:Y:S01]  /*1e70*/  FSETP.GEU.AND P1, PT, |R9|, 6.5827683646048100446e-37, PT ;  /* 0x036000000900780b */ /* 0x000fe20003f2e200 */
[----:B------:R-:W-:-:S08]  /*1e80*/  DFMA R12, R12, R12, R12 ;  /* 0x0000000c0c0c722b */ /* 0x000fd0000000000c */
[----:B------:R-:W-:-:S08]  /*1e90*/  DFMA R12, R10, R12, R10 ;  /* 0x0000000c0a0c722b */ /* 0x000fd0000000000a */
[----:B------:R-:W-:-:S08]  /*1ea0*/  DFMA R10, R12, -R6, 1 ;  /* 0x3ff000000c0a742b */ /* 0x000fd00000000806 */
[----:B------:R-:W-:Y:S01]  /*1eb0*/  DFMA R16, R12, R10, R12 ;  /* 0x0000000a0c10722b */ /* 0x000fe2000000000c */
[----:B------:R-:W0:Y:S07]  /*1ec0*/  LDC.64 R12, c[0x4][RZ] ;  /* 0x01000000ff0c7b82 */ /* 0x000e2e0000000a00 */
[----:B------:R-:W-:-:S08]  /*1ed0*/  DMUL R10, R16, R8 ;  /* 0x00000008100a7228 */ /* 0x000fd00000000000 */
[----:B------:R-:W-:-:S08]  /*1ee0*/  DFMA R6, R10, -R6, R8 ;  /* 0x800000060a06722b */ /* 0x000fd00000000008 */
[----:B------:R-:W-:Y:S01]  /*1ef0*/  DFMA R6, R16, R6, R10 ;  /* 0x000000061006722b */ /* 0x000fe2000000000a */
[----:B0-----:R0:W-:Y:S04]  /*1f00*/  STG.E.64 desc[UR8][R12.64], RZ ;  /* 0x000000ff0c007986 */ /* 0x0011e8000c101b08 */
[----:B-----5:R0:W-:Y:S05]  /*1f10*/  STG.E.64 desc[UR8][R14.64], RZ ;  /* 0x000000ff0e007986 */ /* 0x0201ea000c101b08 */
[----:B------:R-:W-:-:S05]  /*1f20*/  FFMA R0, RZ, UR5, R7 ;  /* 0x00000005ff007c23 */ /* 0x000fca0008000007 */
[----:B------:R-:W-:-:S13]  /*1f30*/  FSETP.GT.AND P0, PT, |R0|, 1.469367938527859385e-39, PT ;  /* 0x001000000000780b */ /* 0x000fda0003f04200 */
[----:B0-----:R-:W-:Y:S05]  /*1f40*/  @P0 BRA P1, `(.L_x_9) ;  /* 0x0000000000100947 */ /* 0x001fea0000800000 */
[----:B------:R-:W-:-:S07]  /*1f50*/  MOV R0, 0x1f70 ;  /* 0x00001f7000007802 */ /* 0x000fce0000000f00 */
[----:B-1----:R-:W-:Y:S05]  /*1f60*/  CALL.REL.NOINC `($__internal_0_$__cuda_sm20_div_rn_f64_full) ;  /* 0x0000000400f07944 */ /* 0x002fea0003c00000 */
[----:B------:R-:W-:Y:S02]  /*1f70*/  IMAD.MOV.U32 R6, RZ, RZ, R20 ;  /* 0x000000ffff067224 */ /* 0x000fe400078e0014 */
[----:B------:R-:W-:-:S07]  /*1f80*/  IMAD.MOV.U32 R7, RZ, RZ, R21 ;  /* 0x000000ffff077224 */ /* 0x000fce00078e0015 */
.L_x_9:
[----:B------:R-:W0:Y:S08]  /*1f90*/  LDC.64 R12, c[0x4][0x10] ;  /* 0x01000400ff0c7b82 */ /* 0x000e300000000a00 */
[----:B------:R-:W2:Y:S08]  /*1fa0*/  LDC.64 R14, c[0x4][0x18] ;  /* 0x01000600ff0e7b82 */ /* 0x000eb00000000a00 */
[----:B-1----:R-:W1:Y:S01]  /*1fb0*/  LDC.64 R4, c[0x4][0x28] ;  /* 0x01000a00ff047b82 */ /* 0x002e620000000a00 */
[----:B0-----:R-:W-:Y:S07]  /*1fc0*/  STG.E.64 desc[UR8][R12.64], R6 ;  /* 0x000000060c007986 */ /* 0x001fee000c101b08 */
[----:B------:R-:W0:Y:S01]  /*1fd0*/  LDC.64 R8, c[0x0][0x3b0] ;  /* 0x0000ec00ff087b82 */ /* 0x000e220000000a00 */
[----:B--2---:R2:W-:Y:S04]  /*1fe0*/  STG.E.64 desc[UR8][R14.64], R2 ;  /* 0x000000020e007986 */ /* 0x0045e8000c101b08 */
[----:B-1----:R-:W0:Y:S01]  /*1ff0*/  LDG.E R0, desc[UR8][R4.64] ;  /* 0x0000000804007981 */ /* 0x002e22000c1e1900 */
        /* <DEDUP_REMOVED lines=8> */
[----:B------:R-:W-:-:S06]  /*2080*/  USHF.R.U32.HI UR5, URZ, 0x10, UR4 ;  /* 0x00000010ff057899 */ /* 0x000fcc0008011604 */
[----:B------:R-:W-:Y:S01]  /*2090*/  IMAD.U32 R21, RZ, RZ, UR5 ;  /* 0x00000005ff157e24 */ /* 0x000fe2000f8e00ff */
[C---:B--2---:R-:W-:Y:S01]  /*20a0*/  IADD3 R2, P0, PT, R0.reuse, R8, RZ ;  /* 0x0000000800027210 */ /* 0x044fe20007f1e0ff */
[----:B------:R-:W-:-:S03]  /*20b0*/  VIADD R13, R0, 0x1 ;  /* 0x00000001000d7836 */ /* 0x000fc60000000000 */
[----:B------:R-:W-:Y:S02]  /*20c0*/  LEA.HI.X.SX32 R3, R0, R9, 0x1, P0 ;  /* 0x0000000900037211 */ /* 0x000fe400000f0eff */
[----:B------:R2:W-:Y:S04]  /*20d0*/  STG.E desc[UR8][R4.64], R13 ;  /* 0x0000000d04007986 */ /* 0x0005e8000c101908 */
[----:B------:R3:W-:Y:S04]  /*20e0*/  STG.E.U8 desc[UR8][R2.64], R21 ;  /* 0x0000001502007986 */ /* 0x0007e8000c101108 */
[----:B------:R-:W4:Y:S01]  /*20f0*/  LDG.E R0, desc[UR8][R4.64] ;  /* 0x0000000804007981 */ /* 0x000f22000c1e1900 */
[----:B------:R-:W-:-:S06]  /*2100*/  USHF.R.U32.HI UR5, URZ, 0x8, UR4 ;  /* 0x00000008ff057899 */ /* 0x000fcc0008011604 */
[----:B0-----:R-:W-:Y:S01]  /*2110*/  IMAD.U32 R17, RZ, RZ, UR5 ;  /* 0x00000005ff117e24 */ /* 0x001fe2000f8e00ff */
[C---:B----4-:R-:W-:Y:S01]  /*2120*/  IADD3 R6, P0, PT, R0.reuse, R8, RZ ;  /* 0x0000000800067210 */ /* 0x050fe20007f1e0ff */
[----:B------:R-:W-:-:S03]  /*2130*/  VIADD R15, R0, 0x1 ;  /* 0x00000001000f7836 */ /* 0x000fc60000000000 */
[----:B------:R-:W-:Y:S02]  /*2140*/  LEA.HI.X.SX32 R7, R0, R9, 0x1, P0 ;  /* 0x0000000900077211 */ /* 0x000fe400000f0eff */
[----:B------:R0:W-:Y:S04]  /*2150*/  STG.E desc[UR8][R4.64], R15 ;  /* 0x0000000f04007986 */ /* 0x0001e8000c101908 */
[----:B------:R4:W-:Y:S04]  /*2160*/  STG.E.U8 desc[UR8][R6.64], R17 ;  /* 0x0000001106007986 */ /* 0x0009e8000c101108 */
[----:B------:R-:W5:Y:S01]  /*2170*/  LDG.E R0, desc[UR8][R4.64] ;  /* 0x0000000804007981 */ /* 0x000f62000c1e1900 */
[----:B-1----:R-:W-:Y:S01]  /*2180*/  IMAD.U32 R19, RZ, RZ, UR4 ;  /* 0x00000004ff137e24 */ /* 0x002fe2000f8e00ff */
[C---:B-----5:R-:W-:Y:S01]  /*2190*/  IADD3 R10, P0, PT, R0.reuse, R8, RZ ;  /* 0x00000008000a7210 */ /* 0x060fe20007f1e0ff */
[----:B--2---:R-:W-:-:S03]  /*21a0*/  VIADD R13, R0, 0x1 ;  /* 0x00000001000d7836 */ /* 0x004fc60000000000 */
[----:B------:R-:W-:Y:S02]  /*21b0*/  LEA.HI.X.SX32 R11, R0, R9, 0x1, P0 ;  /* 0x00000009000b7211 */ /* 0x000fe400000f0eff */
[----:B------:R-:W-:Y:S04]  /*21c0*/  STG.E desc[UR8][R4.64], R13 ;  /* 0x0000000d04007986 */ /* 0x000fe8000c101908 */
[----:B------:R1:W-:Y:S04]  /*21d0*/  STG.E.U8 desc[UR8][R10.64], R19 ;  /* 0x000000130a007986 */ /* 0x0003e8000c101108 */
[----:B------:R-:W3:Y:S01]  /*21e0*/  LDG.E R0, desc[UR8][R4.64] ;  /* 0x0000000804007981 */ /* 0x000ee2000c1e1900 */
[----:B------:R-:W-:Y:S01]  /*21f0*/  IMAD.MOV.U32 R12, RZ, RZ, 0xa ;  /* 0x0000000aff0c7424 */ /* 0x000fe200078e00ff */
[C---:B---3--:R-:W-:Y:S01]  /*2200*/  IADD3 R2, P0, PT, R0.reuse, R8, RZ ;  /* 0x0000000800027210 */ /* 0x048fe20007f1e0ff */
[----:B0-----:R-:W-:-:S03]  /*2210*/  VIADD R15, R0, 0x1 ;  /* 0x00000001000f7836 */ /* 0x001fc60000000000 */
[----:B------:R-:W-:Y:S02]  /*2220*/  LEA.HI.X.SX32 R3, R0, R9, 0x1, P0 ;  /* 0x0000000900037211 */ /* 0x000fe400000f0eff */
[----:B------:R-:W-:Y:S01]  /*2230*/  PRMT R0, R12, 0x7610, R0 ;  /* 0x000076100c007816 */ /* 0x000fe20000000000 */
[----:B------:R0:W-:Y:S01]  /*2240*/  STG.E desc[UR8][R4.64], R15 ;  /* 0x0000000f04007986 */ /* 0x0001e2000c101908 */
[----:B------:R-:W1:Y:S03]  /*2250*/  LDC R12, c[0x0][0x388] ;  /* 0x0000e200ff0c7b82 */ /* 0x000e660000000800 */
[----:B------:R2:W-:Y:S04]  /*2260*/  STG.E.U8 desc[UR8][R2.64], R0 ;  /* 0x0000000002007986 */ /* 0x0005e8000c101108 */
[----:B----4-:R-:W3:Y:S01]  /*2270*/  LDG.E R7, desc[UR8][R4.64] ;  /* 0x0000000804077981 */ /* 0x010ee2000c1e1900 */
[----:B-1----:R-:W-:-:S02]  /*2280*/  SHF.R.U32.HI R19, RZ, 0x18, R12 ;  /* 0x00000018ff137819 */ /* 0x002fc4000001160c */
[C---:B---3--:R-:W-:Y:S01]  /*2290*/  IADD3 R6, P0, PT, R7.reuse, R8, RZ ;  /* 0x0000000807067210 */ /* 0x048fe20007f1e0ff */
[----:B------:R-:W-:-:S03]  /*22a0*/  VIADD R17, R7, 0x1 ;  /* 0x0000000107117836 */ /* 0x000fc60000000000 */
[----:B------:R-:W-:Y:S02]  /*22b0*/  LEA.HI.X.SX32 R7, R7, R9, 0x1, P0 ;  /* 0x0000000907077211 */ /* 0x000fe400000f0eff */
[----:B------:R-:W-:Y:S04]  /*22c0*/  STG.E desc[UR8][R4.64], R17 ;  /* 0x0000001104007986 */ /* 0x000fe8000c101908 */
[----:B------:R1:W-:Y:S04]  /*22d0*/  STG.E.U8 desc[UR8][R6.64], R19 ;  /* 0x0000001306007986 */ /* 0x0003e8000c101108 */
[----:B------:R-:W3:Y:S01]  /*22e0*/  LDG.E R11, desc[UR8][R4.64] ;  /* 0x00000008040b7981 */ /* 0x000ee2000c1e1900 */
[----:B------:R-:W-:-:S02]  /*22f0*/  SHF.R.U32.HI R13, RZ, 0x10, R12 ;  /* 0x00000010ff0d7819 */ /* 0x000fc4000001160c */
[C---:B---3--:R-:W-:Y:S01]  /*2300*/  IADD3 R10, P0, PT, R11.reuse, R8, RZ ;  /* 0x000000080b0a7210 */ /* 0x048fe20007f1e0ff */
[----:B0-----:R-:W-:-:S03]  /*2310*/  VIADD R15, R11, 0x1 ;  /* 0x000000010b0f7836 */ /* 0x001fc60000000000 */
[----:B------:R-:W-:Y:S02]  /*2320*/  LEA.HI.X.SX32 R11, R11, R9, 0x1, P0 ;  /* 0x000000090b0b7211 */ /* 0x000fe400000f0eff */
[----:B------:R-:W-:Y:S04]  /*2330*/  STG.E desc[UR8][R4.64], R15 ;  /* 0x0000000f04007986 */ /* 0x000fe8000c101908 */
[----:B------:R0:W-:Y:S04]  /*2340*/  STG.E.U8 desc[UR8][R10.64], R13 ;  /* 0x0000000d0a007986 */ /* 0x0001e8000c101108 */
[----:B--2---:R-:W2:Y:S01]  /*2350*/  LDG.E R3, desc[UR8][R4.64] ;  /* 0x0000000804037981 */ /* 0x004ea2000c1e1900 */
[----:B-1----:R-:W-:Y:S01]  /*2360*/  SHF.R.U32.HI R19, RZ, 0x8, R12 ;  /* 0x00000008ff137819 */ /* 0x002fe2000001160c */
[----:B------:R-:W1:Y:S08]  /*2370*/  LDC.U8 R21, c[0x0][0x388] ;  /* 0x0000e200ff157b82 */ /* 0x000e700000000000 */
[----:B------:R-:W3:Y:S01]  /*2380*/  LDC R12, c[0x0][0x3a8] ;  /* 0x0000ea00ff0c7b82 */ /* 0x000ee20000000800 */
[C---:B--2---:R-:W-:Y:S01]  /*2390*/  IADD3 R2, P0, PT, R3.reuse, R8, RZ ;  /* 0x0000000803027210 */ /* 0x044fe20007f1e0ff */
[----:B------:R-:W-:-:S03]  /*23a0*/  VIADD R17, R3, 0x1 ;  /* 0x0000000103117836 */ /* 0x000fc60000000000 */
[----:B------:R-:W-:Y:S02]  /*23b0*/  LEA.HI.X.SX32 R3, R3, R9, 0x1, P0 ;  /* 0x0000000903037211 */ /* 0x000fe400000f0eff */
[----:B------:R2:W-:Y:S04]  /*23c0*/  STG.E desc[UR8][R4.64], R17 ;  /* 0x0000001104007986 */ /* 0x0005e8000c101908 */
[----:B------:R4:W-:Y:S04]  /*23d0*/  STG.E.U8 desc[UR8][R2.64], R19 ;  /* 0x0000001302007986 */ /* 0x0009e8000c101108 */
[----:B------:R-:W5:Y:S02]  /*23e0*/  LDG.E R7, desc[UR8][R4.64] ;  /* 0x0000000804077981 */ /* 0x000f64000c1e1900 */
[C---:B-----5:R-:W-:Y:S01]  /*23f0*/  IADD3 R6, P0, PT, R7.reuse, R8, RZ ;  /* 0x0000000807067210 */ /* 0x060fe20007f1e0ff */
[----:B0-----:R-:W-:-:S03]  /*2400*/  VIADD R13, R7, 0x1 ;  /* 0x00000001070d7836 */ /* 0x001fc60000000000 */
[----:B------:R-:W-:Y:S02]  /*2410*/  LEA.HI.X.SX32 R7, R7, R9, 0x1, P0 ;  /* 0x0000000907077211 */ /* 0x000fe400000f0eff */
[----:B------:R0:W-:Y:S04]  /*2420*/  STG.E desc[UR8][R4.64], R13 ;  /* 0x0000000d04007986 */ /* 0x0001e8000c101908 */
[----:B-1----:R1:W-:Y:S04]  /*2430*/  STG.E.U8 desc[UR8][R6.64], R21 ;  /* 0x0000001506007986 */ /* 0x0023e8000c101108 */
[----:B------:R-:W5:Y:S01]  /*2440*/  LDG.E R11, desc[UR8][R4.64] ;  /* 0x00000008040b7981 */ /* 0x000f62000c1e1900 */
[----:B--2---:R-:W2:Y:S01]  /*2450*/  LDC.U8 R17, c[0x0][0x3a8] ;  /* 0x0000ea00ff117b82 */ /* 0x004ea20000000000 */
[C---:B-----5:R-:W-:Y:S01]  /*2460*/  IADD3 R10, P0, PT, R11.reuse, R8, RZ ;  /* 0x000000080b0a7210 */ /* 0x060fe20007f1e0ff */
[----:B------:R-:W-:-:S03]  /*2470*/  VIADD R15, R11, 0x1 ;  /* 0x000000010b0f7836 */ /* 0x000fc60000000000 */
[----:B------:R-:W-:Y:S02]  /*2480*/  LEA.HI.X.SX32 R11, R11, R9, 0x1, P0 ;  /* 0x000000090b0b7211 */ /* 0x000fe400000f0eff */
[----:B------:R5:W-:Y:S04]  /*2490*/  STG.E desc[UR8][R4.64], R15 ;  /* 0x0000000f04007986 */ /* 0x000be8000c101908 */
[----:B------:R5:W-:Y:S04]  /*24a0*/  STG.E.U8 desc[UR8][R10.64], R0 ;  /* 0x000000000a007986 */ /* 0x000be8000c101108 */
[----:B----4-:R-:W4:Y:S02]  /*24b0*/  LDG.E R3, desc[UR8][R4.64] ;  /* 0x0000000804037981 */ /* 0x010f24000c1e1900 */
[C---:B----4-:R-:W-:Y:S01]  /*24c0*/  IADD3 R2, P0, PT, R3.reuse, R8, RZ ;  /* 0x0000000803027210 */ /* 0x050fe20007f1e0ff */
[----:B0-----:R-:W-:-:S03]  /*24d0*/  VIADD R13, R3, 0x1 ;  /* 0x00000001030d7836 */ /* 0x001fc60000000000 */
[----:B------:R-:W-:Y:S02]  /*24e0*/  LEA.HI.X.SX32 R3, R3, R9, 0x1, P0 ;  /* 0x0000000903037211 */ /* 0x000fe400000f0eff */
[----:B------:R0:W-:Y:S04]  /*24f0*/  STG.E desc[UR8][R4.64], R13 ;  /* 0x0000000d04007986 */ /* 0x0001e8000c101908 */
[----:B--2---:R2:W-:Y:S04]  /*2500*/  STG.E.U8 desc[UR8][R2.64], R17 ;  /* 0x0000001102007986 */ /* 0x0045e8000c101108 */
[----:B-1----:R-:W4:Y:S01]  /*2510*/  LDG.E R7, desc[UR8][R4.64] ;  /* 0x0000000804077981 */ /* 0x002f22000c1e1900 */
[----:B---3--:R-:W-:-:S02]  /*2520*/  SHF.R.U32.HI R19, RZ, 0x8, R12 ;  /* 0x00000008ff137819 */ /* 0x008fc4000001160c */
[C---:B----4-:R-:W-:Y:S01]  /*2530*/  IADD3 R6, P0, PT, R7.reuse, R8, RZ ;  /* 0x0000000807067210 */ /* 0x050fe20007f1e0ff */
[----:B-----5:R-:W-:-:S03]  /*2540*/  VIADD R15, R7, 0x1 ;  /* 0x00000001070f7836 */ /* 0x020fc60000000000 */
[----:B------:R-:W-:Y:S02]  /*2550*/  LEA.HI.X.SX32 R7, R7, R9, 0x1, P0 ;  /* 0x0000000907077211 */ /* 0x000fe400000f0eff */
[----:B------:R-:W-:Y:S04]  /*2560*/  STG.E desc[UR8][R4.64], R15 ;  /* 0x0000000f04007986 */ /* 0x000fe8000c101908 */
[----:B------:R1:W-:Y:S04]  /*2570*/  STG.E.U8 desc[UR8][R6.64], R19 ;  /* 0x0000001306007986 */ /* 0x0003e8000c101108 */
[----:B------:R-:W3:Y:S01]  /*2580*/  LDG.E R11, desc[UR8][R4.64] ;  /* 0x00000008040b7981 */ /* 0x000ee2000c1e1900 */
[----:B0-----:R-:W-:-:S02]  /*2590*/  SHF.R.U32.HI R13, RZ, 0x10, R12 ;  /* 0x00000010ff0d7819 */ /* 0x001fc4000001160c */
[C---:B---3--:R-:W-:Y:S01]  /*25a0*/  IADD3 R10, P0, PT, R11.reuse, R8, RZ ;  /* 0x000000080b0a7210 */ /* 0x048fe20007f1e0ff */
[----:B--2---:R-:W-:-:S03]  /*25b0*/  VIADD R17, R11, 0x1 ;  /* 0x000000010b117836 */ /* 0x004fc60000000000 */
[----:B------:R-:W-:Y:S02]  /*25c0*/  LEA.HI.X.SX32 R11, R11, R9, 0x1, P0 ;  /* 0x000000090b0b7211 */ /* 0x000fe400000f0eff */
[----:B------:R3:W-:Y:S04]  /*25d0*/  STG.E desc[UR8][R4.64], R17 ;  /* 0x0000001104007986 */ /* 0x0007e8000c101908 */
[----:B------:R3:W-:Y:S04]  /*25e0*/  STG.E.U8 desc[UR8][R10.64], R13 ;  /* 0x0000000d0a007986 */ /* 0x0007e8000c101108 */
[----:B------:R-:W2:Y:S01]  /*25f0*/  LDG.E R3, desc[UR8][R4.64] ;  /* 0x0000000804037981 */ /* 0x000ea2000c1e1900 */
[----:B-1----:R-:W-:-:S02]  /*2600*/  SHF.R.U32.HI R19, RZ, 0x18, R12 ;  /* 0x00000018ff137819 */ /* 0x002fc4000001160c */
[C---:B--2---:R-:W-:Y:S01]  /*2610*/  IADD3 R2, P0, PT, R3.reuse, R8, RZ ;  /* 0x0000000803027210 */ /* 0x044fe20007f1e0ff */
[----:B------:R-:W-:-:S03]  /*2620*/  VIADD R15, R3, 0x1 ;  /* 0x00000001030f7836 */ /* 0x000fc60000000000 */
[----:B------:R-:W-:Y:S02]  /*2630*/  LEA.HI.X.SX32 R3, R3, R9, 0x1, P0 ;  /* 0x0000000903037211 */ /* 0x000fe400000f0eff */
[----:B------:R3:W-:Y:S04]  /*2640*/  STG.E desc[UR8][R4.64], R15 ;  /* 0x0000000f04007986 */ /* 0x0007e8000c101908 */
[----:B------:R3:W-:Y:S04]  /*2650*/  STG.E.U8 desc[UR8][R2.64], R19 ;  /* 0x0000001302007986 */ /* 0x0007e8000c101108 */
[----:B------:R-:W2:Y:S02]  /*2660*/  LDG.E R6, desc[UR8][R4.64] ;  /* 0x0000000804067981 */ /* 0x000ea4000c1e1900 */
[C---:B--2---:R-:W-:Y:S01]  /*2670*/  IADD3 R8, P0, PT, R6.reuse, R8, RZ ;  /* 0x0000000806087210 */ /* 0x044fe20007f1e0ff */
[----:B------:R-:W-:-:S03]  /*2680*/  VIADD R7, R6, 0x1 ;  /* 0x0000000106077836 */ /* 0x000fc60000000000 */
[----:B------:R-:W-:Y:S02]  /*2690*/  LEA.HI.X.SX32 R9, R6, R9, 0x1, P0 ;  /* 0x0000000906097211 */ /* 0x000fe400000f0eff */
[----:B------:R3:W-:Y:S04]  /*26a0*/  STG.E desc[UR8][R4.64], R7 ;  /* 0x0000000704007986 */ /* 0x0007e8000c101908 */
[----:B------:R3:W-:Y:S03]  /*26b0*/  STG.E.U8 desc[UR8][R8.64], R0 ;  /* 0x0000000008007986 */ /* 0x0007e6000c101108 */
.L_x_0:
[----:B01-3--:R-:W0:Y:S08]  /*26c0*/  LDC.64 R4, c[0x4][0x28] ;  /* 0x01000a00ff047b82 */ /* 0x00be300000000a00 */
[----:B------:R-:W1:Y:S01]  /*26d0*/  LDC.64 R2, c[0x0][0x3b0] ;  /* 0x0000ec00ff027b82 */ /* 0x000e620000000a00 */
[----:B0-----:R-:W1:Y:S02]  /*26e0*/  LDG.E R4, desc[UR8][R4.64] ;  /* 0x0000000804047981 */ /* 0x001e64000c1e1900 */
[----:B-1----:R-:W-:-:S04]  /*26f0*/  IADD3 R2, P0, PT, R4, R2, RZ ;  /* 0x0000000204027210 */ /* 0x002fc80007f1e0ff */
[----:B------:R-:W-:-:S05]  /*2700*/  LEA.HI.X.SX32 R3, R4, R3, 0x1, P0 ;  /* 0x0000000304037211 */ /* 0x000fca00000f0eff */
[----:B------:R-:W-:Y:S01]  /*2710*/  STG.E.U8 desc[UR8][R2.64], RZ ;  /* 0x000000ff02007986 */ /* 0x000fe2000c101108 */
[----:B------:R-:W-:Y:S05]  /*2720*/  EXIT ;  /* 0x000000000000794d */ /* 0x000fea0003800000 */
        .weak           $__internal_0_$__cuda_sm20_div_rn_f64_full
        .type           $__internal_0_$__cuda_sm20_div_rn_f64_full,@function
        .size           $__internal_0_$__cuda_sm20_div_rn_f64_full,(.L_x_16 - $__internal_0_$__cuda_sm20_div_rn_f64_full)
$__internal_0_$__cuda_sm20_div_rn_f64_full:
[C---:B------:R-:W-:Y:S01]  /*2730*/  FSETP.GEU.AND P0, PT, |R5|.reuse, 1.469367938527859385e-39, PT ;  /* 0x001000000500780b */ /* 0x040fe20003f0e200 */
[----:B------:R-:W-:Y:S01]  /*2740*/  IMAD.MOV.U32 R22, RZ, RZ, 0x1 ;  /* 0x00000001ff167424 */ /* 0x000fe200078e00ff */
[----:B------:R-:W-:Y:S01]  /*2750*/  LOP3.LUT R10, R5, 0x800fffff, RZ, 0xc0, !PT ;  /* 0x800fffff050a7812 */ /* 0x000fe200078ec0ff */
[----:B------:R-:W-:Y:S02]  /*2760*/  IMAD.MOV.U32 R26, RZ, RZ, 0x1ca00000 ;  /* 0x1ca00000ff1a7424 */ /* 0x000fe400078e00ff */
[----:B------:R-:W-:Y:S01]  /*2770*/  IMAD.MOV.U32 R18, RZ, RZ, R8 ;  /* 0x000000ffff127224 */ /* 0x000fe200078e0008 */
[----:B------:R-:W-:Y:S01]  /*2780*/  LOP3.LUT R11, R10, 0x3ff00000, RZ, 0xfc, !PT ;  /* 0x3ff000000a0b7812 */ /* 0x000fe200078efcff */
[----:B------:R-:W-:-:S06]  /*2790*/  IMAD.MOV.U32 R10, RZ, RZ, R4 ;  /* 0x000000ffff0a7224 */ /* 0x000fcc00078e0004 */
[----:B------:R-:W-:-:S06]  /*27a0*/  @!P0 DMUL R10, R4, 8.98846567431157953865e+307 ;  /* 0x7fe00000040a8828 */ /* 0x000fcc0000000000 */
[----:B------:R-:W0:Y:S02]  /*27b0*/  MUFU.RCP64H R23, R11 ;  /* 0x0000000b00177308 */ /* 0x000e240000001800 */
[----:B0-----:R-:W-:-:S08]  /*27c0*/  DFMA R6, R22, -R10, 1 ;  /* 0x3ff000001606742b */ /* 0x001fd0000000080a */
[----:B------:R-:W-:-:S08]  /*27d0*/  DFMA R6, R6, R6, R6 ;  /* 0x000000060606722b */ /* 0x000fd00000000006 */
[----:B------:R-:W-:Y:S01]  /*27e0*/  DFMA R22, R22, R6, R22 ;  /* 0x000000061616722b */ /* 0x000fe20000000016 */
[----:B------:R-:W-:Y:S02]  /*27f0*/  LOP3.LUT R6, R5, 0x7ff00000, RZ, 0xc0, !PT ;  /* 0x7ff0000005067812 */ /* 0x000fe400078ec0ff */
[----:B------:R-:W-:-:S04]  /*2800*/  LOP3.LUT R7, R9, 0x7ff00000, RZ, 0xc0, !PT ;  /* 0x7ff0000009077812 */ /* 0x000fc800078ec0ff */
[----:B------:R-:W-:Y:S01]  /*2810*/  ISETP.GE.U32.AND P1, PT, R7, R6, PT ;  /* 0x000000060700720c */ /* 0x000fe20003f26070 */
[C---:B------:R-:W-:Y:S01]  /*2820*/  DFMA R20, R22.reuse, -R10, 1 ;  /* 0x3ff000001614742b */ /* 0x040fe2000000080a */
[----:B------:R-:W-:Y:S02]  /*2830*/  IMAD.MOV.U32 R27, RZ, RZ, R7 ;  /* 0x000000ffff1b7224 */ /* 0x000fe400078e0007 */
[----:B------:R-:W-:Y:S02]  /*2840*/  SEL R19, R26, 0x63400000, !P1 ;  /* 0x634000001a137807 */ /* 0x000fe40004800000 */
[----:B------:R-:W-:Y:S02]  /*2850*/  FSETP.GEU.AND P1, PT, |R9|, 1.469367938527859385e-39, PT ;  /* 0x001000000900780b */ /* 0x000fe40003f2e200 */
[----:B------:R-:W-:Y:S01]  /*2860*/  LOP3.LUT R19, R19, 0x800fffff, R9, 0xf8, !PT ;  /* 0x800fffff13137812 */ /* 0x000fe200078ef809 */
[----:B------:R-:W-:-:S10]  /*2870*/  DFMA R20, R22, R20, R22 ;  /* 0x000000141614722b */ /* 0x000fd40000000016 */
[----:B------:R-:W-:Y:S05]  /*2880*/  @P1 BRA `(.L_x_10) ;  /* 0x0000000000201947 */ /* 0x000fea0003800000 */
[----:B------:R-:W-:-:S04]  /*2890*/  LOP3.LUT R22, R5, 0x7ff00000, RZ, 0xc0, !PT ;  /* 0x7ff0000005167812 */ /* 0x000fc800078ec0ff */
[----:B------:R-:W-:Y:S01]  /*28a0*/  ISETP.GE.U32.AND P1, PT, R7, R22, PT ;  /* 0x000000160700720c */ /* 0x000fe20003f26070 */
[----:B------:R-:W-:-:S03]  /*28b0*/  IMAD.MOV.U32 R22, RZ, RZ, RZ ;  /* 0x000000ffff167224 */ /* 0x000fc600078e00ff */
[----:B------:R-:W-:-:S04]  /*28c0*/  SEL R23, R26, 0x63400000, !P1 ;  /* 0x634000001a177807 */ /* 0x000fc80004800000 */
[----:B------:R-:W-:-:S04]  /*28d0*/  LOP3.LUT R23, R23, 0x80000000, R9, 0xf8, !PT ;  /* 0x8000000017177812 */ /* 0x000fc800078ef809 */
[----:B------:R-:W-:-:S06]  /*28e0*/  LOP3.LUT R23, R23, 0x100000, RZ, 0xfc, !PT ;  /* 0x0010000017177812 */ /* 0x000fcc00078efcff */
[----:B------:R-:W-:-:S10]  /*28f0*/  DFMA R18, R18, 2, -R22 ;  /* 0x400000001212782b */ /* 0x000fd40000000816 */
[----:B------:R-:W-:-:S07]  /*2900*/  LOP3.LUT R27, R19, 0x7ff00000, RZ, 0xc0, !PT ;  /* 0x7ff00000131b7812 */ /* 0x000fce00078ec0ff */
.L_x_10:
[----:B------:R-:W-:Y:S01]  /*2910*/  DMUL R22, R20, R18 ;  /* 0x0000001214167228 */ /* 0x000fe20000000000 */
[----:B------:R-:W-:-:S07]  /*2920*/  @!P0 LOP3.LUT R6, R11, 0x7ff00000, RZ, 0xc0, !PT ;  /* 0x7ff000000b068812 */ /* 0x000fce00078ec0ff */
[----:B------:R-:W-:-:S08]  /*2930*/  DFMA R24, R22, -R10, R18 ;  /* 0x8000000a1618722b */ /* 0x000fd00000000012 */
[----:B------:R-:W-:Y:S01]  /*2940*/  DFMA R24, R20, R24, R22 ;  /* 0x000000181418722b */ /* 0x000fe20000000016 */
[----:B------:R-:W-:Y:S02]  /*2950*/  VIADD R20, R27, 0xffffffff ;  /* 0xffffffff1b147836 */ /* 0x000fe40000000000 */
[----:B------:R-:W-:-:S03]  /*2960*/  VIADD R21, R6, 0xffffffff ;  /* 0xffffffff06157836 */ /* 0x000fc60000000000 */
[----:B------:R-:W-:-:S04]  /*2970*/  ISETP.GT.U32.AND P0, PT, R20, 0x7feffffe, PT ;  /* 0x7feffffe1400780c */ /* 0x000fc80003f04070 */
[----:B------:R-:W-:-:S13]  /*2980*/  ISETP.GT.U32.OR P0, PT, R21, 0x7feffffe, P0 ;  /* 0x7feffffe1500780c */ /* 0x000fda0000704470 */
[----:B------:R-:W-:Y:S05]  /*2990*/  @P0 BRA `(.L_x_11) ;  /* 0x00000000006c0947 */ /* 0x000fea0003800000 */
[----:B------:R-:W-:-:S04]  /*29a0*/  LOP3.LUT R8, R5, 0x7ff00000, RZ, 0xc0, !PT ;  /* 0x7ff0000005087812 */ /* 0x000fc800078ec0ff */
[CC--:B------:R-:W-:Y:S02]  /*29b0*/  VIADDMNMX R6, R7.reuse, -R8.reuse, 0xb9600000, !PT ;  /* 0xb960000007067446 */ /* 0x0c0fe40007800908 */
[----:B------:R-:W-:Y:S02]  /*29c0*/  ISETP.GE.U32.AND P0, PT, R7, R8, PT ;  /* 0x000000080700720c */ /* 0x000fe40003f06070 */
[----:B------:R-:W-:Y:S02]  /*29d0*/  VIMNMX R6, PT, PT, R6, 0x46a00000, PT ;  /* 0x46a0000006067848 */ /* 0x000fe40003fe0100 */
[----:B------:R-:W-:-:S05]  /*29e0*/  SEL R7, R26, 0x63400000, !P0 ;  /* 0x634000001a077807 */ /* 0x000fca0004000000 */
[----:B------:R-:W-:Y:S02]  /*29f0*/  IMAD.IADD R8, R6, 0x1, -R7 ;  /* 0x0000000106087824 */ /* 0x000fe400078e0a07 */
[----:B------:R-:W-:Y:S02]  /*2a00*/  IMAD.MOV.U32 R6, RZ, RZ, RZ ;  /* 0x000000ffff067224 */ /* 0x000fe400078e00ff */
[----:B------:R-:W-:-:S06]  /*2a10*/  VIADD R7, R8, 0x7fe00000 ;  /* 0x7fe0000008077836 */ /* 0x000fcc0000000000 */
[----:B------:R-:W-:-:S10]  /*2a20*/  DMUL R20, R24, R6 ;  /* 0x0000000618147228 */ /* 0x000fd40000000000 */
[----:B------:R-:W-:-:S13]  /*2a30*/  FSETP.GTU.AND P0, PT, |R21|, 1.469367938527859385e-39, PT ;  /* 0x001000001500780b */ /* 0x000fda0003f0c200 */
[----:B------:R-:W-:Y:S05]  /*2a40*/  @P0 BRA `(.L_x_12) ;  /* 0x0000000000940947 */ /* 0x000fea0003800000 */
[----:B------:R-:W-:Y:S01]  /*2a50*/  DFMA R18, R24, -R10, R18 ;  /* 0x8000000a1812722b */ /* 0x000fe20000000012 */
[----:B------:R-:W-:-:S09]  /*2a60*/  IMAD.MOV.U32 R10, RZ, RZ, RZ ;  /* 0x000000ffff0a7224 */ /* 0x000fd200078e00ff */
[C---:B------:R-:W-:Y:S02]  /*2a70*/  FSETP.NEU.AND P0, PT, R19.reuse, RZ, PT ;  /* 0x000000ff1300720b */ /* 0x040fe40003f0d000 */
[----:B------:R-:W-:-:S04]  /*2a80*/  LOP3.LUT R9, R19, 0x80000000, R5, 0x48, !PT ;  /* 0x8000000013097812 */ /* 0x000fc800078e4805 */
[----:B------:R-:W-:-:S07]  /*2a90*/  LOP3.LUT R11, R9, R7, RZ, 0xfc, !PT ;  /* 0x00000007090b7212 */ /* 0x000fce00078efcff */
[----:B------:R-:W-:Y:S05]  /*2aa0*/  @!P0 BRA `(.L_x_12) ;  /* 0x00000000007c8947 */ /* 0x000fea0003800000 */
[----:B------:R-:W-:Y:S01]  /*2ab0*/  IMAD.MOV R7, RZ, RZ, -R8 ;  /* 0x000000ffff077224 */ /* 0x000fe200078e0a08 */
[----:B------:R-:W-:Y:S01]  /*2ac0*/  DMUL.RP R10, R24, R10 ;  /* 0x0000000a180a7228 */ /* 0x000fe20000008000 */
[----:B------:R-:W-:-:S06]  /*2ad0*/  IMAD.MOV.U32 R6, RZ, RZ, RZ ;  /* 0x000000ffff067224 */ /* 0x000fcc00078e00ff */
[----:B------:R-:W-:-:S03]  /*2ae0*/  DFMA R6, R20, -R6, R24 ;  /* 0x800000061406722b */ /* 0x000fc60000000018 */
[----:B------:R-:W-:-:S03]  /*2af0*/  LOP3.LUT R9, R11, R9, RZ, 0x3c, !PT ;  /* 0x000000090b097212 */ /* 0x000fc600078e3cff */
[----:B------:R-:W-:-:S04]  /*2b00*/  IADD3 R6, PT, PT, -R8, -0x43300000, RZ ;  /* 0xbcd0000008067810 */ /* 0x000fc80007ffe1ff */
[----:B------:R-:W-:-:S04]  /*2b10*/  FSETP.NEU.AND P0, PT, |R7|, R6, PT ;  /* 0x000000060700720b */ /* 0x000fc80003f0d200 */
[----:B------:R-:W-:Y:S02]  /*2b20*/  FSEL R20, R10, R20, !P0 ;  /* 0x000000140a147208 */ /* 0x000fe40004000000 */
[----:B------:R-:W-:Y:S01]  /*2b30*/  FSEL R21, R9, R21, !P0 ;  /* 0x0000001509157208 */ /* 0x000fe20004000000 */
[----:B------:R-:W-:Y:S06]  /*2b40*/  BRA `(.L_x_12) ;  /* 0x0000000000547947 */ /* 0x000fec0003800000 */
.L_x_11:
[----:B------:R-:W-:-:S14]  /*2b50*/  DSETP.NAN.AND P0, PT, R8, R8, PT ;  /* 0x000000080800722a */ /* 0x000fdc0003f08000 */
[----:B------:R-:W-:Y:S05]  /*2b60*/  @P0 BRA `(.L_x_13) ;  /* 0x0000000000440947 */ /* 0x000fea0003800000 */
[----:B------:R-:W-:-:S14]  /*2b70*/  DSETP.NAN.AND P0, PT, R4, R4, PT ;  /* 0x000000040400722a */ /* 0x000fdc0003f08000 */
[----:B------:R-:W-:Y:S05]  /*2b80*/  @P0 BRA `(.L_x_14) ;  /* 0x0000000000300947 */ /* 0x000fea0003800000 */
[----:B------:R-:W-:Y:S01]  /*2b90*/  ISETP.NE.AND P0, PT, R27, R6, PT ;  /* 0x000000061b00720c */ /* 0x000fe20003f05270 */
[----:B------:R-:W-:Y:S02]  /*2ba0*/  IMAD.MOV.U32 R20, RZ, RZ, 0x0 ;  /* 0x00000000ff147424 */ /* 0x000fe400078e00ff */
[----:B------:R-:W-:-:S10]  /*2bb0*/  IMAD.MOV.U32 R21, RZ, RZ, -0x80000 ;  /* 0xfff80000ff157424 */ /* 0x000fd400078e00ff */
[----:B------:R-:W-:Y:S05]  /*2bc0*/  @!P0 BRA `(.L_x_12) ;  /* 0x0000000000348947 */ /* 0x000fea0003800000 */
[----:B------:R-:W-:Y:S02]  /*2bd0*/  ISETP.NE.AND P0, PT, R27, 0x7ff00000, PT ;  /* 0x7ff000001b00780c */ /* 0x000fe40003f05270 */
[----:B------:R-:W-:Y:S02]  /*2be0*/  LOP3.LUT R21, R9, 0x80000000, R5, 0x48, !PT ;  /* 0x8000000009157812 */ /* 0x000fe400078e4805 */
[----:B------:R-:W-:-:S13]  /*2bf0*/  ISETP.EQ.OR P0, PT, R6, RZ, !P0 ;  /* 0x000000ff0600720c */ /* 0x000fda0004702670 */
[----:B------:R-:W-:Y:S01]  /*2c00*/  @P0 LOP3.LUT R6, R21, 0x7ff00000, RZ, 0xfc, !PT ;  /* 0x7ff0000015060812 */ /* 0x000fe200078efcff */
[----:B------:R-:W-:Y:S02]  /*2c10*/  @!P0 IMAD.MOV.U32 R20, RZ, RZ, RZ ;  /* 0x000000ffff148224 */ /* 0x000fe400078e00ff */
[----:B------:R-:W-:Y:S02]  /*2c20*/  @P0 IMAD.MOV.U32 R20, RZ, RZ, RZ ;  /* 0x000000ffff140224 */ /* 0x000fe400078e00ff */
[----:B------:R-:W-:Y:S01]  /*2c30*/  @P0 IMAD.MOV.U32 R21, RZ, RZ, R6 ;  /* 0x000000ffff150224 */ /* 0x000fe200078e0006 */
[----:B------:R-:W-:Y:S06]  /*2c40*/  BRA `(.L_x_12) ;  /* 0x0000000000147947 */ /* 0x000fec0003800000 */
.L_x_14:
[----:B------:R-:W-:Y:S01]  /*2c50*/  LOP3.LUT R21, R5, 0x80000, RZ, 0xfc, !PT ;  /* 0x0008000005157812 */ /* 0x000fe200078efcff */
[----:B------:R-:W-:Y:S01]  /*2c60*/  IMAD.MOV.U32 R20, RZ, RZ, R4 ;  /* 0x000000ffff147224 */ /* 0x000fe200078e0004 */
[----:B------:R-:W-:Y:S06]  /*2c70*/  BRA `(.L_x_12) ;  /* 0x0000000000087947 */ /* 0x000fec0003800000 */
.L_x_13:
[----:B------:R-:W-:Y:S01]  /*2c80*/  LOP3.LUT R21, R9, 0x80000, RZ, 0xfc, !PT ;  /* 0x0008000009157812 */ /* 0x000fe200078efcff */
[----:B------:R-:W-:-:S07]  /*2c90*/  IMAD.MOV.U32 R20, RZ, RZ, R8 ;  /* 0x000000ffff147224 */ /* 0x000fce00078e0008 */
.L_x_12:
[----:B------:R-:W-:Y:S02]  /*2ca0*/  IMAD.MOV.U32 R6, RZ, RZ, R0 ;  /* 0x000000ffff067224 */ /* 0x000fe400078e0000 */
[----:B------:R-:W-:-:S04]  /*2cb0*/  IMAD.MOV.U32 R7, RZ, RZ, 0x0 ;  /* 0x00000000ff077424 */ /* 0x000fc800078e00ff */
[----:B------:R-:W-:Y:S05]  /*2cc0*/  RET.REL.NODEC R6 `(_Z9calculateiiidddiPc) ;  /* 0xffffffd006cc7950 */ /* 0x000fea0003c3ffff */
.L_x_15:
[----:B------:R-:W-:-:S00]  /*2cd0*/  BRA `(.L_x_15) ;  /* 0xfffffffc00fc7947 */ /* 0x000fc0000383ffff */
[----:B------:R-:W-:-:S00]  /*2ce0*/  NOP ;  /* 0x0000000000007918 */ /* 0x000fc00000000000 */
        /* <DEDUP_REMOVED lines=9> */
.L_x_16:


//--------------------- .nv.shared.reserved.0     --------------------------
	.section	.nv.shared.reserved.0,"aw",@nobits
	.weak		__nv_reservedSMEM_offset_0_alias
	.size		__nv_reservedSMEM_offset_0_alias, 0, 64
	.other		__nv_reservedSMEM_offset_0_alias,@"STO_CUDA_RESERVED_SHARED STV_DEFAULT"
__nv_reservedSMEM_offset_0_alias:
	.zero		0
	.zero		64


//--------------------- .nv.global                --------------------------
	.section	.nv.global,"aw",@nobits
	.align	8
.nv.global:
	.type		zx,@object
	.size		zx,(temp - zx)
zx:
	.zero		8
	.type		temp,@object
	.size		temp,(cx - temp)
temp:
	.zero		8
	.type		cx,@object
	.size		cx,(zy - cx)
cx:
	.zero		8
	.type		zy,@object
	.size		zy,(cy - zy)
zy:
	.zero		8
	.type		cy,@object
	.size		cy,(offset - cy)
cy:
	.zero		8
	.type		offset,@object
	.size		offset,(.L_5 - offset)
offset:
	.zero		4
.L_5:


//--------------------- .nv.constant0._Z9calculateiiidddiPc --------------------------
	.section	.nv.constant0._Z9calculateiiidddiPc,"a",@progbits
	.sectionflags	@""
	.align	4
.nv.constant0._Z9calculateiiidddiPc:
	.zero		952


//--------------------- SYMBOLS --------------------------

	.type		.nv.reservedSmem.offset0,@object
	.size		.nv.reservedSmem.offset0,0x4
